//
// Generated by NVIDIA NVVM Compiler
//
// Compiler Build ID: CL-36424714
// Cuda compilation tools, release 13.0, V13.0.88
// Based on NVVM 20.0.0
//

.version 9.0
.target sm_100
.address_size 64

	// .globl	_Z5sobelPhS_jjj
.const .align 4 .b8 mask[200] = {255, 255, 255, 255, 252, 255, 255, 255, 250, 255, 255, 255, 252, 255, 255, 255, 255, 255, 255, 255, 254, 255, 255, 255, 248, 255, 255, 255, 244, 255, 255, 255, 248, 255, 255, 255, 254, 255, 255, 255, 0, 0, 0, 0, 0, 0, 0, 0, 0, 0, 0, 0, 0, 0, 0, 0, 0, 0, 0, 0, 2, 0, 0, 0, 8, 0, 0, 0, 12, 0, 0, 0, 8, 0, 0, 0, 2, 0, 0, 0, 1, 0, 0, 0, 4, 0, 0, 0, 6, 0, 0, 0, 4, 0, 0, 0, 1, 0, 0, 0, 255, 255, 255, 255, 254, 255, 255, 255, 0, 0, 0, 0, 2, 0, 0, 0, 1, 0, 0, 0, 252, 255, 255, 255, 248, 255, 255, 255, 0, 0, 0, 0, 8, 0, 0, 0, 4, 0, 0, 0, 250, 255, 255, 255, 244, 255, 255, 255, 0, 0, 0, 0, 12, 0, 0, 0, 6, 0, 0, 0, 252, 255, 255, 255, 248, 255, 255, 255, 0, 0, 0, 0, 8, 0, 0, 0, 4, 0, 0, 0, 255, 255, 255, 255, 254, 255, 255, 255, 0, 0, 0, 0, 2, 0, 0, 0, 1};
// sh_mem has been demoted

.visible .entry _Z5sobelPhS_jjj(
	.param .u64 .ptr .align 1 _Z5sobelPhS_jjj_param_0,
	.param .u64 .ptr .align 1 _Z5sobelPhS_jjj_param_1,
	.param .u32 _Z5sobelPhS_jjj_param_2,
	.param .u32 _Z5sobelPhS_jjj_param_3,
	.param .u32 _Z5sobelPhS_jjj_param_4
)
{
	.reg .pred 	%p<63>;
	.reg .b16 	%rs<64>;
	.reg .b32 	%r<231>;
	.reg .b32 	%f<149>;
	.reg .b64 	%rd<141>;
	// demoted variable
	.shared .align 1 .b8 sh_mem[7047];
	ld.param.u64 	%rd4, [_Z5sobelPhS_jjj_param_0];
	ld.param.u64 	%rd3, [_Z5sobelPhS_jjj_param_1];
	ld.param.u32 	%r47, [_Z5sobelPhS_jjj_param_2];
	ld.param.u32 	%r45, [_Z5sobelPhS_jjj_param_3];
	ld.param.u32 	%r46, [_Z5sobelPhS_jjj_param_4];
	cvta.to.global.u64 	%rd1, %rd4;
	mov.u32 	%r1, %ntid.y;
	mov.u32 	%r48, %ctaid.y;
	mov.u32 	%r2, %tid.y;
	mad.lo.s32 	%r49, %r1, %r48, %r2;
	mov.u32 	%r4, %ntid.x;
	mov.u32 	%r50, %ctaid.x;
	mov.u32 	%r5, %tid.x;
	mad.lo.s32 	%r6, %r4, %r50, %r5;
	setp.ge.u32 	%p6, %r6, %r45;
	setp.ge.u32 	%p7, %r49, %r47;
	or.pred  	%p8, %p6, %p7;
	@%p8 bra 	$L__BB0_59;
	setp.ne.s32 	%p9, %r2, 0;
	@%p9 bra 	$L__BB0_18;
	add.s32 	%r7, %r4, -1;
	add.s32 	%r8, %r6, 1;
	add.s32 	%r9, %r6, 2;
	add.s32 	%r10, %r6, -1;
	add.s32 	%r11, %r6, -2;
	mov.b32 	%r226, 0;
$L__BB0_3:
	mov.u32 	%r12, %r226;
	add.s32 	%r13, %r12, %r49;
	setp.ge.u32 	%p27, %r13, %r47;
	or.b32  	%r119, %r13, %r6;
	shr.u32 	%r120, %r119, 31;
	and.b32  	%r121, %r120, 1;
	setp.eq.b32 	%p28, %r121, 1;
	or.pred  	%p29, %p28, %p27;
	@%p29 bra 	$L__BB0_17;
	setp.ne.s32 	%p30, %r5, 0;
	@%p30 bra 	$L__BB0_11;
	setp.lt.s32 	%p34, %r6, 0;
	mul.lo.s32 	%r14, %r13, %r45;
	mov.u32 	%r141, sh_mem;
	mad.lo.s32 	%r15, %r12, 783, %r141;
	@%p34 bra 	$L__BB0_7;
	add.s32 	%r142, %r6, %r14;
	mul.lo.s32 	%r143, %r142, %r46;
	add.s32 	%r144, %r143, 2;
	cvt.u64.u32 	%rd113, %r144;
	add.s64 	%rd114, %rd1, %rd113;
	ld.global.u8 	%rs55, [%rd114];
	st.shared.u8 	[%r15+1574], %rs55;
	add.s32 	%r145, %r143, 1;
	cvt.u64.u32 	%rd115, %r145;
	add.s64 	%rd116, %rd1, %rd115;
	ld.global.u8 	%rs56, [%rd116];
	st.shared.u8 	[%r15+1573], %rs56;
	cvt.u64.u32 	%rd117, %r143;
	add.s64 	%rd118, %rd1, %rd117;
	ld.global.u8 	%rs57, [%rd118];
	st.shared.u8 	[%r15+1572], %rs57;
$L__BB0_7:
	setp.lt.s32 	%p35, %r6, 1;
	@%p35 bra 	$L__BB0_9;
	add.s32 	%r146, %r10, %r14;
	mul.lo.s32 	%r147, %r146, %r46;
	add.s32 	%r148, %r147, 2;
	cvt.u64.u32 	%rd119, %r148;
	add.s64 	%rd120, %rd1, %rd119;
	ld.global.u8 	%rs58, [%rd120];
	st.shared.u8 	[%r15+1571], %rs58;
	add.s32 	%r149, %r147, 1;
	cvt.u64.u32 	%rd121, %r149;
	add.s64 	%rd122, %rd1, %rd121;
	ld.global.u8 	%rs59, [%rd122];
	st.shared.u8 	[%r15+1570], %rs59;
	cvt.u64.u32 	%rd123, %r147;
	add.s64 	%rd124, %rd1, %rd123;
	ld.global.u8 	%rs60, [%rd124];
	st.shared.u8 	[%r15+1569], %rs60;
$L__BB0_9:
	setp.lt.s32 	%p36, %r6, 2;
	@%p36 bra 	$L__BB0_17;
	add.s32 	%r150, %r11, %r14;
	mul.lo.s32 	%r151, %r150, %r46;
	add.s32 	%r152, %r151, 2;
	cvt.u64.u32 	%rd125, %r152;
	add.s64 	%rd126, %rd1, %rd125;
	ld.global.u8 	%rs61, [%rd126];
	st.shared.u8 	[%r15+1568], %rs61;
	add.s32 	%r153, %r151, 1;
	cvt.u64.u32 	%rd127, %r153;
	add.s64 	%rd128, %rd1, %rd127;
	ld.global.u8 	%rs62, [%rd128];
	st.shared.u8 	[%r15+1567], %rs62;
	cvt.u64.u32 	%rd129, %r151;
	add.s64 	%rd130, %rd1, %rd129;
	ld.global.u8 	%rs63, [%rd130];
	st.shared.u8 	[%r15+1566], %rs63;
	bra.uni 	$L__BB0_17;
$L__BB0_11:
	setp.ne.s32 	%p31, %r5, %r7;
	@%p31 bra 	$L__BB0_16;
	setp.ge.u32 	%p32, %r8, %r45;
	mov.u32 	%r129, sh_mem;
	mad.lo.s32 	%r130, %r12, 783, %r129;
	mad.lo.s32 	%r131, %r5, 3, %r130;
	mad.lo.s32 	%r16, %r13, %r45, %r6;
	mul.lo.s32 	%r132, %r16, %r46;
	add.s32 	%r17, %r132, 2;
	cvt.u64.u32 	%rd95, %r17;
	add.s64 	%rd96, %rd1, %rd95;
	ld.global.u8 	%rs46, [%rd96];
	add.s32 	%r18, %r131, 1566;
	st.shared.u8 	[%r131+1574], %rs46;
	add.s32 	%r133, %r132, 1;
	cvt.u64.u32 	%rd97, %r133;
	add.s64 	%rd98, %rd1, %rd97;
	ld.global.u8 	%rs47, [%rd98];
	st.shared.u8 	[%r131+1573], %rs47;
	cvt.u64.u32 	%rd99, %r132;
	add.s64 	%rd100, %rd1, %rd99;
	ld.global.u8 	%rs48, [%rd100];
	st.shared.u8 	[%r131+1572], %rs48;
	@%p32 bra 	$L__BB0_14;
	mad.lo.s32 	%r134, %r46, %r16, %r46;
	add.s32 	%r135, %r17, %r46;
	cvt.u64.u32 	%rd101, %r135;
	add.s64 	%rd102, %rd1, %rd101;
	ld.global.u8 	%rs49, [%rd102];
	st.shared.u8 	[%r18+11], %rs49;
	add.s32 	%r136, %r135, -1;
	cvt.u64.u32 	%rd103, %r136;
	add.s64 	%rd104, %rd1, %rd103;
	ld.global.u8 	%rs50, [%rd104];
	st.shared.u8 	[%r18+10], %rs50;
	cvt.u64.u32 	%rd105, %r134;
	add.s64 	%rd106, %rd1, %rd105;
	ld.global.u8 	%rs51, [%rd106];
	st.shared.u8 	[%r18+9], %rs51;
$L__BB0_14:
	setp.ge.u32 	%p33, %r9, %r45;
	@%p33 bra 	$L__BB0_17;
	add.s32 	%r137, %r16, 2;
	mul.lo.s32 	%r138, %r137, %r46;
	add.s32 	%r139, %r138, 2;
	cvt.u64.u32 	%rd107, %r139;
	add.s64 	%rd108, %rd1, %rd107;
	ld.global.u8 	%rs52, [%rd108];
	st.shared.u8 	[%r18+14], %rs52;
	add.s32 	%r140, %r138, 1;
	cvt.u64.u32 	%rd109, %r140;
	add.s64 	%rd110, %rd1, %rd109;
	ld.global.u8 	%rs53, [%rd110];
	st.shared.u8 	[%r18+13], %rs53;
	cvt.u64.u32 	%rd111, %r138;
	add.s64 	%rd112, %rd1, %rd111;
	ld.global.u8 	%rs54, [%rd112];
	st.shared.u8 	[%r18+12], %rs54;
	bra.uni 	$L__BB0_17;
$L__BB0_16:
	mad.lo.s32 	%r122, %r13, %r45, %r6;
	mul.lo.s32 	%r123, %r122, %r46;
	add.s32 	%r124, %r123, 2;
	cvt.u64.u32 	%rd89, %r124;
	add.s64 	%rd90, %rd1, %rd89;
	ld.global.u8 	%rs43, [%rd90];
	mov.u32 	%r125, sh_mem;
	mad.lo.s32 	%r126, %r12, 783, %r125;
	mad.lo.s32 	%r127, %r5, 3, %r126;
	st.shared.u8 	[%r127+1574], %rs43;
	add.s32 	%r128, %r123, 1;
	cvt.u64.u32 	%rd91, %r128;
	add.s64 	%rd92, %rd1, %rd91;
	ld.global.u8 	%rs44, [%rd92];
	st.shared.u8 	[%r127+1573], %rs44;
	cvt.u64.u32 	%rd93, %r123;
	add.s64 	%rd94, %rd1, %rd93;
	ld.global.u8 	%rs45, [%rd94];
	st.shared.u8 	[%r127+1572], %rs45;
$L__BB0_17:
	add.s32 	%r226, %r12, -1;
	setp.gt.s32 	%p37, %r12, -2;
	@%p37 bra 	$L__BB0_3;
	bra.uni 	$L__BB0_46;
$L__BB0_18:
	add.s32 	%r51, %r1, -1;
	setp.ne.s32 	%p10, %r2, %r51;
	@%p10 bra 	$L__BB0_34;
	add.s32 	%r20, %r4, -1;
	add.s32 	%r21, %r6, 1;
	add.s32 	%r22, %r6, 2;
	mov.b32 	%r227, 0;
$L__BB0_20:
	add.s32 	%r24, %r227, %r49;
	setp.ge.u32 	%p18, %r24, %r47;
	@%p18 bra 	$L__BB0_33;
	setp.lt.s32 	%p19, %r6, 0;
	add.s32 	%r25, %r227, %r2;
	@%p19 bra 	$L__BB0_33;
	setp.ne.s32 	%p20, %r5, 0;
	@%p20 bra 	$L__BB0_27;
	setp.eq.s32 	%p24, %r6, 0;
	mov.u32 	%r106, sh_mem;
	mad.lo.s32 	%r26, %r25, 783, %r106;
	mad.lo.s32 	%r27, %r24, %r45, %r6;
	mul.lo.s32 	%r107, %r27, %r46;
	add.s32 	%r108, %r107, 2;
	cvt.u64.u32 	%rd71, %r108;
	add.s64 	%rd72, %rd1, %rd71;
	ld.global.u8 	%rs34, [%rd72];
	st.shared.u8 	[%r26+1574], %rs34;
	add.s32 	%r109, %r107, 1;
	cvt.u64.u32 	%rd73, %r109;
	add.s64 	%rd74, %rd1, %rd73;
	ld.global.u8 	%rs35, [%rd74];
	st.shared.u8 	[%r26+1573], %rs35;
	cvt.u64.u32 	%rd75, %r107;
	add.s64 	%rd76, %rd1, %rd75;
	ld.global.u8 	%rs36, [%rd76];
	st.shared.u8 	[%r26+1572], %rs36;
	@%p24 bra 	$L__BB0_25;
	add.s32 	%r110, %r27, -1;
	mul.lo.s32 	%r111, %r110, %r46;
	add.s32 	%r112, %r111, 2;
	cvt.u64.u32 	%rd77, %r112;
	add.s64 	%rd78, %rd1, %rd77;
	ld.global.u8 	%rs37, [%rd78];
	st.shared.u8 	[%r26+1571], %rs37;
	add.s32 	%r113, %r111, 1;
	cvt.u64.u32 	%rd79, %r113;
	add.s64 	%rd80, %rd1, %rd79;
	ld.global.u8 	%rs38, [%rd80];
	st.shared.u8 	[%r26+1570], %rs38;
	cvt.u64.u32 	%rd81, %r111;
	add.s64 	%rd82, %rd1, %rd81;
	ld.global.u8 	%rs39, [%rd82];
	st.shared.u8 	[%r26+1569], %rs39;
$L__BB0_25:
	setp.lt.s32 	%p25, %r6, 2;
	@%p25 bra 	$L__BB0_33;
	add.s32 	%r114, %r27, -2;
	mul.lo.s32 	%r115, %r114, %r46;
	add.s32 	%r116, %r115, 2;
	cvt.u64.u32 	%rd83, %r116;
	add.s64 	%rd84, %rd1, %rd83;
	ld.global.u8 	%rs40, [%rd84];
	st.shared.u8 	[%r26+1568], %rs40;
	add.s32 	%r117, %r115, 1;
	cvt.u64.u32 	%rd85, %r117;
	add.s64 	%rd86, %rd1, %rd85;
	ld.global.u8 	%rs41, [%rd86];
	st.shared.u8 	[%r26+1567], %rs41;
	cvt.u64.u32 	%rd87, %r115;
	add.s64 	%rd88, %rd1, %rd87;
	ld.global.u8 	%rs42, [%rd88];
	st.shared.u8 	[%r26+1566], %rs42;
	bra.uni 	$L__BB0_33;
$L__BB0_27:
	setp.ne.s32 	%p21, %r5, %r20;
	@%p21 bra 	$L__BB0_32;
	setp.ge.u32 	%p22, %r21, %r45;
	mov.u32 	%r94, sh_mem;
	mad.lo.s32 	%r95, %r25, 783, %r94;
	mad.lo.s32 	%r96, %r5, 3, %r95;
	mad.lo.s32 	%r28, %r24, %r45, %r6;
	mul.lo.s32 	%r97, %r28, %r46;
	add.s32 	%r29, %r97, 2;
	cvt.u64.u32 	%rd53, %r29;
	add.s64 	%rd54, %rd1, %rd53;
	ld.global.u8 	%rs25, [%rd54];
	add.s32 	%r30, %r96, 1566;
	st.shared.u8 	[%r96+1574], %rs25;
	add.s32 	%r98, %r97, 1;
	cvt.u64.u32 	%rd55, %r98;
	add.s64 	%rd56, %rd1, %rd55;
	ld.global.u8 	%rs26, [%rd56];
	st.shared.u8 	[%r96+1573], %rs26;
	cvt.u64.u32 	%rd57, %r97;
	add.s64 	%rd58, %rd1, %rd57;
	ld.global.u8 	%rs27, [%rd58];
	st.shared.u8 	[%r96+1572], %rs27;
	@%p22 bra 	$L__BB0_30;
	mad.lo.s32 	%r99, %r46, %r28, %r46;
	add.s32 	%r100, %r29, %r46;
	cvt.u64.u32 	%rd59, %r100;
	add.s64 	%rd60, %rd1, %rd59;
	ld.global.u8 	%rs28, [%rd60];
	st.shared.u8 	[%r30+11], %rs28;
	add.s32 	%r101, %r100, -1;
	cvt.u64.u32 	%rd61, %r101;
	add.s64 	%rd62, %rd1, %rd61;
	ld.global.u8 	%rs29, [%rd62];
	st.shared.u8 	[%r30+10], %rs29;
	cvt.u64.u32 	%rd63, %r99;
	add.s64 	%rd64, %rd1, %rd63;
	ld.global.u8 	%rs30, [%rd64];
	st.shared.u8 	[%r30+9], %rs30;
$L__BB0_30:
	setp.ge.u32 	%p23, %r22, %r45;
	@%p23 bra 	$L__BB0_33;
	add.s32 	%r102, %r28, 2;
	mul.lo.s32 	%r103, %r102, %r46;
	add.s32 	%r104, %r103, 2;
	cvt.u64.u32 	%rd65, %r104;
	add.s64 	%rd66, %rd1, %rd65;
	ld.global.u8 	%rs31, [%rd66];
	st.shared.u8 	[%r30+14], %rs31;
	add.s32 	%r105, %r103, 1;
	cvt.u64.u32 	%rd67, %r105;
	add.s64 	%rd68, %rd1, %rd67;
	ld.global.u8 	%rs32, [%rd68];
	st.shared.u8 	[%r30+13], %rs32;
	cvt.u64.u32 	%rd69, %r103;
	add.s64 	%rd70, %rd1, %rd69;
	ld.global.u8 	%rs33, [%rd70];
	st.shared.u8 	[%r30+12], %rs33;
	bra.uni 	$L__BB0_33;
$L__BB0_32:
	mad.lo.s32 	%r87, %r24, %r45, %r6;
	mul.lo.s32 	%r88, %r87, %r46;
	add.s32 	%r89, %r88, 2;
	cvt.u64.u32 	%rd47, %r89;
	add.s64 	%rd48, %rd1, %rd47;
	ld.global.u8 	%rs22, [%rd48];
	mov.u32 	%r90, sh_mem;
	mad.lo.s32 	%r91, %r25, 783, %r90;
	mad.lo.s32 	%r92, %r5, 3, %r91;
	st.shared.u8 	[%r92+1574], %rs22;
	add.s32 	%r93, %r88, 1;
	cvt.u64.u32 	%rd49, %r93;
	add.s64 	%rd50, %rd1, %rd49;
	ld.global.u8 	%rs23, [%rd50];
	st.shared.u8 	[%r92+1573], %rs23;
	cvt.u64.u32 	%rd51, %r88;
	add.s64 	%rd52, %rd1, %rd51;
	ld.global.u8 	%rs24, [%rd52];
	st.shared.u8 	[%r92+1572], %rs24;
$L__BB0_33:
	add.s32 	%r227, %r227, 1;
	setp.eq.s32 	%p26, %r227, 3;
	@%p26 bra 	$L__BB0_46;
	bra.uni 	$L__BB0_20;
$L__BB0_34:
	setp.lt.s32 	%p11, %r6, 0;
	@%p11 bra 	$L__BB0_46;
	setp.ne.s32 	%p12, %r5, 0;
	@%p12 bra 	$L__BB0_40;
	mov.u32 	%r74, sh_mem;
	mad.lo.s32 	%r32, %r2, 783, %r74;
	mad.lo.s32 	%r33, %r45, %r49, %r6;
	mul.lo.s32 	%r75, %r33, %r46;
	add.s32 	%r76, %r75, 2;
	cvt.u64.u32 	%rd29, %r76;
	add.s64 	%rd30, %rd1, %rd29;
	ld.global.u8 	%rs13, [%rd30];
	st.shared.u8 	[%r32+1574], %rs13;
	add.s32 	%r77, %r75, 1;
	cvt.u64.u32 	%rd31, %r77;
	add.s64 	%rd32, %rd1, %rd31;
	ld.global.u8 	%rs14, [%rd32];
	st.shared.u8 	[%r32+1573], %rs14;
	cvt.u64.u32 	%rd33, %r75;
	add.s64 	%rd34, %rd1, %rd33;
	ld.global.u8 	%rs15, [%rd34];
	st.shared.u8 	[%r32+1572], %rs15;
	setp.eq.s32 	%p16, %r6, 0;
	@%p16 bra 	$L__BB0_38;
	add.s32 	%r78, %r33, -1;
	mul.lo.s32 	%r79, %r78, %r46;
	add.s32 	%r80, %r79, 2;
	cvt.u64.u32 	%rd35, %r80;
	add.s64 	%rd36, %rd1, %rd35;
	ld.global.u8 	%rs16, [%rd36];
	st.shared.u8 	[%r32+1571], %rs16;
	add.s32 	%r81, %r79, 1;
	cvt.u64.u32 	%rd37, %r81;
	add.s64 	%rd38, %rd1, %rd37;
	ld.global.u8 	%rs17, [%rd38];
	st.shared.u8 	[%r32+1570], %rs17;
	cvt.u64.u32 	%rd39, %r79;
	add.s64 	%rd40, %rd1, %rd39;
	ld.global.u8 	%rs18, [%rd40];
	st.shared.u8 	[%r32+1569], %rs18;
$L__BB0_38:
	setp.lt.u32 	%p17, %r6, 2;
	@%p17 bra 	$L__BB0_46;
	add.s32 	%r82, %r33, -2;
	mul.lo.s32 	%r83, %r82, %r46;
	add.s32 	%r84, %r83, 2;
	cvt.u64.u32 	%rd41, %r84;
	add.s64 	%rd42, %rd1, %rd41;
	ld.global.u8 	%rs19, [%rd42];
	st.shared.u8 	[%r32+1568], %rs19;
	add.s32 	%r85, %r83, 1;
	cvt.u64.u32 	%rd43, %r85;
	add.s64 	%rd44, %rd1, %rd43;
	ld.global.u8 	%rs20, [%rd44];
	st.shared.u8 	[%r32+1567], %rs20;
	cvt.u64.u32 	%rd45, %r83;
	add.s64 	%rd46, %rd1, %rd45;
	ld.global.u8 	%rs21, [%rd46];
	st.shared.u8 	[%r32+1566], %rs21;
	bra.uni 	$L__BB0_46;
$L__BB0_40:
	add.s32 	%r52, %r4, -1;
	setp.ne.s32 	%p13, %r5, %r52;
	@%p13 bra 	$L__BB0_45;
	mov.u32 	%r60, sh_mem;
	mad.lo.s32 	%r61, %r2, 783, %r60;
	mad.lo.s32 	%r62, %r5, 3, %r61;
	mad.lo.s32 	%r34, %r45, %r49, %r6;
	mul.lo.s32 	%r63, %r34, %r46;
	add.s32 	%r35, %r63, 2;
	cvt.u64.u32 	%rd11, %r35;
	add.s64 	%rd12, %rd1, %rd11;
	ld.global.u8 	%rs4, [%rd12];
	add.s32 	%r36, %r62, 1566;
	st.shared.u8 	[%r62+1574], %rs4;
	add.s32 	%r64, %r63, 1;
	cvt.u64.u32 	%rd13, %r64;
	add.s64 	%rd14, %rd1, %rd13;
	ld.global.u8 	%rs5, [%rd14];
	st.shared.u8 	[%r62+1573], %rs5;
	cvt.u64.u32 	%rd15, %r63;
	add.s64 	%rd16, %rd1, %rd15;
	ld.global.u8 	%rs6, [%rd16];
	st.shared.u8 	[%r62+1572], %rs6;
	add.s32 	%r65, %r6, 1;
	setp.ge.u32 	%p14, %r65, %r45;
	@%p14 bra 	$L__BB0_43;
	mad.lo.s32 	%r66, %r46, %r34, %r46;
	add.s32 	%r67, %r35, %r46;
	cvt.u64.u32 	%rd17, %r67;
	add.s64 	%rd18, %rd1, %rd17;
	ld.global.u8 	%rs7, [%rd18];
	st.shared.u8 	[%r36+11], %rs7;
	add.s32 	%r68, %r67, -1;
	cvt.u64.u32 	%rd19, %r68;
	add.s64 	%rd20, %rd1, %rd19;
	ld.global.u8 	%rs8, [%rd20];
	st.shared.u8 	[%r36+10], %rs8;
	cvt.u64.u32 	%rd21, %r66;
	add.s64 	%rd22, %rd1, %rd21;
	ld.global.u8 	%rs9, [%rd22];
	st.shared.u8 	[%r36+9], %rs9;
$L__BB0_43:
	add.s32 	%r69, %r6, 2;
	setp.ge.u32 	%p15, %r69, %r45;
	@%p15 bra 	$L__BB0_46;
	add.s32 	%r70, %r34, 2;
	mul.lo.s32 	%r71, %r70, %r46;
	add.s32 	%r72, %r71, 2;
	cvt.u64.u32 	%rd23, %r72;
	add.s64 	%rd24, %rd1, %rd23;
	ld.global.u8 	%rs10, [%rd24];
	st.shared.u8 	[%r36+14], %rs10;
	add.s32 	%r73, %r71, 1;
	cvt.u64.u32 	%rd25, %r73;
	add.s64 	%rd26, %rd1, %rd25;
	ld.global.u8 	%rs11, [%rd26];
	st.shared.u8 	[%r36+13], %rs11;
	cvt.u64.u32 	%rd27, %r71;
	add.s64 	%rd28, %rd1, %rd27;
	ld.global.u8 	%rs12, [%rd28];
	st.shared.u8 	[%r36+12], %rs12;
	bra.uni 	$L__BB0_46;
$L__BB0_45:
	mad.lo.s32 	%r53, %r45, %r49, %r6;
	mul.lo.s32 	%r54, %r53, %r46;
	add.s32 	%r55, %r54, 2;
	cvt.u64.u32 	%rd5, %r55;
	add.s64 	%rd6, %rd1, %rd5;
	ld.global.u8 	%rs1, [%rd6];
	mov.u32 	%r56, sh_mem;
	mad.lo.s32 	%r57, %r2, 783, %r56;
	mad.lo.s32 	%r58, %r5, 3, %r57;
	st.shared.u8 	[%r58+1574], %rs1;
	add.s32 	%r59, %r54, 1;
	cvt.u64.u32 	%rd7, %r59;
	add.s64 	%rd8, %rd1, %rd7;
	ld.global.u8 	%rs2, [%rd8];
	st.shared.u8 	[%r58+1573], %rs2;
	cvt.u64.u32 	%rd9, %r54;
	add.s64 	%rd10, %rd1, %rd9;
	ld.global.u8 	%rs3, [%rd10];
	st.shared.u8 	[%r58+1572], %rs3;
$L__BB0_46:
	bar.sync 	0;
	add.s32 	%r155, %r6, -2;
	setp.gt.s32 	%p38, %r6, 1;
	setp.lt.u32 	%p39, %r155, %r45;
	and.pred  	%p1, %p38, %p39;
	add.s32 	%r156, %r6, -1;
	setp.gt.s32 	%p40, %r6, 0;
	setp.lt.u32 	%p41, %r156, %r45;
	and.pred  	%p2, %p40, %p41;
	add.s32 	%r157, %r6, 1;
	setp.gt.s32 	%p42, %r6, -2;
	setp.lt.u32 	%p43, %r157, %r45;
	and.pred  	%p3, %p42, %p43;
	add.s32 	%r158, %r6, 2;
	setp.gt.s32 	%p44, %r6, -3;
	setp.lt.u32 	%p45, %r158, %r45;
	and.pred  	%p4, %p44, %p45;
	mul.lo.s32 	%r159, %r5, 3;
	mad.lo.s32 	%r160, %r2, 783, %r159;
	mov.u32 	%r161, sh_mem;
	add.s32 	%r162, %r160, %r161;
	add.s32 	%r228, %r162, 7;
	mov.b32 	%r230, -2;
	mov.f32 	%f119, 0f00000000;
	mov.u64 	%rd132, mask;
	mov.u32 	%r229, %r49;
	mov.f32 	%f120, %f119;
	mov.f32 	%f121, %f119;
	mov.f32 	%f122, %f119;
	mov.f32 	%f123, %f119;
	mov.f32 	%f124, %f119;
$L__BB0_47:
	mul.wide.s32 	%rd131, %r230, 4;
	add.s64 	%rd133, %rd132, %rd131;
	add.s64 	%rd2, %rd133, 108;
	add.s32 	%r163, %r229, -2;
	setp.gt.s32 	%p46, %r163, -1;
	setp.lt.u32 	%p47, %r163, %r47;
	and.pred  	%p5, %p46, %p47;
	and.pred  	%p48, %p1, %p5;
	not.pred 	%p49, %p48;
	@%p49 bra 	$L__BB0_49;
	ld.shared.u8 	%r164, [%r228+-7];
	ld.shared.u8 	%r165, [%r228+-6];
	ld.shared.u8 	%r166, [%r228+-5];
	ld.const.u32 	%r167, [%rd2+-100];
	mul.lo.s32 	%r168, %r167, %r166;
	cvt.rn.f32.s32 	%f68, %r168;
	add.f32 	%f122, %f122, %f68;
	mul.lo.s32 	%r169, %r167, %r165;
	cvt.rn.f32.s32 	%f69, %r169;
	add.f32 	%f123, %f123, %f69;
	mul.lo.s32 	%r170, %r167, %r164;
	cvt.rn.f32.s32 	%f70, %r170;
	add.f32 	%f124, %f124, %f70;
	ld.const.u32 	%r171, [%rd2];
	mul.lo.s32 	%r172, %r171, %r166;
	cvt.rn.f32.s32 	%f71, %r172;
	add.f32 	%f119, %f119, %f71;
	mul.lo.s32 	%r173, %r171, %r165;
	cvt.rn.f32.s32 	%f72, %r173;
	add.f32 	%f120, %f120, %f72;
	mul.lo.s32 	%r174, %r171, %r164;
	cvt.rn.f32.s32 	%f73, %r174;
	add.f32 	%f121, %f121, %f73;
$L__BB0_49:
	and.pred  	%p50, %p2, %p5;
	not.pred 	%p51, %p50;
	@%p51 bra 	$L__BB0_51;
	ld.shared.u8 	%r175, [%r228+-4];
	ld.shared.u8 	%r176, [%r228+-3];
	ld.shared.u8 	%r177, [%r228+-2];
	ld.const.u32 	%r178, [%rd2+-80];
	mul.lo.s32 	%r179, %r178, %r177;
	cvt.rn.f32.s32 	%f74, %r179;
	add.f32 	%f122, %f122, %f74;
	mul.lo.s32 	%r180, %r178, %r176;
	cvt.rn.f32.s32 	%f75, %r180;
	add.f32 	%f123, %f123, %f75;
	mul.lo.s32 	%r181, %r178, %r175;
	cvt.rn.f32.s32 	%f76, %r181;
	add.f32 	%f124, %f124, %f76;
	ld.const.u32 	%r182, [%rd2+20];
	mul.lo.s32 	%r183, %r182, %r177;
	cvt.rn.f32.s32 	%f77, %r183;
	add.f32 	%f119, %f119, %f77;
	mul.lo.s32 	%r184, %r182, %r176;
	cvt.rn.f32.s32 	%f78, %r184;
	add.f32 	%f120, %f120, %f78;
	mul.lo.s32 	%r185, %r182, %r175;
	cvt.rn.f32.s32 	%f79, %r185;
	add.f32 	%f121, %f121, %f79;
$L__BB0_51:
	setp.lt.s32 	%p52, %r6, 0;
	not.pred 	%p53, %p5;
	or.pred  	%p54, %p52, %p53;
	@%p54 bra 	$L__BB0_53;
	ld.shared.u8 	%r186, [%r228+-1];
	ld.shared.u8 	%r187, [%r228];
	ld.shared.u8 	%r188, [%r228+1];
	ld.const.u32 	%r189, [%rd2+-60];
	mul.lo.s32 	%r190, %r189, %r188;
	cvt.rn.f32.s32 	%f80, %r190;
	add.f32 	%f122, %f122, %f80;
	mul.lo.s32 	%r191, %r189, %r187;
	cvt.rn.f32.s32 	%f81, %r191;
	add.f32 	%f123, %f123, %f81;
	mul.lo.s32 	%r192, %r189, %r186;
	cvt.rn.f32.s32 	%f82, %r192;
	add.f32 	%f124, %f124, %f82;
	ld.const.u32 	%r193, [%rd2+40];
	mul.lo.s32 	%r194, %r193, %r188;
	cvt.rn.f32.s32 	%f83, %r194;
	add.f32 	%f119, %f119, %f83;
	mul.lo.s32 	%r195, %r193, %r187;
	cvt.rn.f32.s32 	%f84, %r195;
	add.f32 	%f120, %f120, %f84;
	mul.lo.s32 	%r196, %r193, %r186;
	cvt.rn.f32.s32 	%f85, %r196;
	add.f32 	%f121, %f121, %f85;
$L__BB0_53:
	and.pred  	%p55, %p3, %p5;
	not.pred 	%p56, %p55;
	@%p56 bra 	$L__BB0_55;
	ld.shared.u8 	%r197, [%r228+2];
	ld.shared.u8 	%r198, [%r228+3];
	ld.shared.u8 	%r199, [%r228+4];
	ld.const.u32 	%r200, [%rd2+-40];
	mul.lo.s32 	%r201, %r200, %r199;
	cvt.rn.f32.s32 	%f86, %r201;
	add.f32 	%f122, %f122, %f86;
	mul.lo.s32 	%r202, %r200, %r198;
	cvt.rn.f32.s32 	%f87, %r202;
	add.f32 	%f123, %f123, %f87;
	mul.lo.s32 	%r203, %r200, %r197;
	cvt.rn.f32.s32 	%f88, %r203;
	add.f32 	%f124, %f124, %f88;
	ld.const.u32 	%r204, [%rd2+60];
	mul.lo.s32 	%r205, %r204, %r199;
	cvt.rn.f32.s32 	%f89, %r205;
	add.f32 	%f119, %f119, %f89;
	mul.lo.s32 	%r206, %r204, %r198;
	cvt.rn.f32.s32 	%f90, %r206;
	add.f32 	%f120, %f120, %f90;
	mul.lo.s32 	%r207, %r204, %r197;
	cvt.rn.f32.s32 	%f91, %r207;
	add.f32 	%f121, %f121, %f91;
$L__BB0_55:
	and.pred  	%p57, %p4, %p5;
	not.pred 	%p58, %p57;
	@%p58 bra 	$L__BB0_57;
	ld.shared.u8 	%r208, [%r228+5];
	ld.shared.u8 	%r209, [%r228+6];
	ld.shared.u8 	%r210, [%r228+7];
	ld.const.u32 	%r211, [%rd2+-20];
	mul.lo.s32 	%r212, %r211, %r210;
	cvt.rn.f32.s32 	%f92, %r212;
	add.f32 	%f122, %f122, %f92;
	mul.lo.s32 	%r213, %r211, %r209;
	cvt.rn.f32.s32 	%f93, %r213;
	add.f32 	%f123, %f123, %f93;
	mul.lo.s32 	%r214, %r211, %r208;
	cvt.rn.f32.s32 	%f94, %r214;
	add.f32 	%f124, %f124, %f94;
	ld.const.u32 	%r215, [%rd2+80];
	mul.lo.s32 	%r216, %r215, %r210;
	cvt.rn.f32.s32 	%f95, %r216;
	add.f32 	%f119, %f119, %f95;
	mul.lo.s32 	%r217, %r215, %r209;
	cvt.rn.f32.s32 	%f96, %r217;
	add.f32 	%f120, %f120, %f96;
	mul.lo.s32 	%r218, %r215, %r208;
	cvt.rn.f32.s32 	%f97, %r218;
	add.f32 	%f121, %f121, %f97;
$L__BB0_57:
	add.s32 	%r230, %r230, 1;
	add.s32 	%r229, %r229, 1;
	add.s32 	%r228, %r228, 783;
	setp.ne.s32 	%p59, %r230, 3;
	@%p59 bra 	$L__BB0_47;
	cvta.to.global.u64 	%rd134, %rd3;
	mul.f32 	%f98, %f119, %f119;
	fma.rn.f32 	%f99, %f122, %f122, %f98;
	sqrt.rn.f32 	%f100, %f99;
	mul.f32 	%f101, %f100, 0f3E000000;
	mul.f32 	%f102, %f120, %f120;
	fma.rn.f32 	%f103, %f123, %f123, %f102;
	sqrt.rn.f32 	%f104, %f103;
	mul.f32 	%f105, %f104, 0f3E000000;
	mul.f32 	%f106, %f121, %f121;
	fma.rn.f32 	%f107, %f124, %f124, %f106;
	sqrt.rn.f32 	%f108, %f107;
	mul.f32 	%f109, %f108, 0f3E000000;
	setp.gt.f32 	%p60, %f101, 0f437F0000;
	selp.f32 	%f110, 0f437F0000, %f101, %p60;
	cvt.rzi.u32.f32 	%r219, %f110;
	mad.lo.s32 	%r220, %r45, %r49, %r6;
	mul.lo.s32 	%r221, %r220, %r46;
	add.s32 	%r222, %r221, 2;
	cvt.u64.u32 	%rd135, %r222;
	add.s64 	%rd136, %rd134, %rd135;
	st.global.u8 	[%rd136], %r219;
	setp.gt.f32 	%p61, %f105, 0f437F0000;
	selp.f32 	%f111, 0f437F0000, %f105, %p61;
	cvt.rzi.u32.f32 	%r223, %f111;
	add.s32 	%r224, %r221, 1;
	cvt.u64.u32 	%rd137, %r224;
	add.s64 	%rd138, %rd134, %rd137;
	st.global.u8 	[%rd138], %r223;
	setp.gt.f32 	%p62, %f109, 0f437F0000;
	selp.f32 	%f112, 0f437F0000, %f109, %p62;
	cvt.rzi.u32.f32 	%r225, %f112;
	cvt.u64.u32 	%rd139, %r221;
	add.s64 	%rd140, %rd134, %rd139;
	st.global.u8 	[%rd140], %r225;
$L__BB0_59:
	ret;

}


// ===== COMPILED SASS (sm_100) =====

	.target	sm_100

	.elftype	@"ET_EXEC"


//--------------------- .note.nv.tkinfo           --------------------------
	.section	.note.nv.tkinfo,"",@"SHT_NOTE"
	.sectionflags	@"SHF_NOTE_NV_TKINFO"
	.tkinfo
        /*0018*/ 	.word	0x00000002
        /*0030*/ 	.string	""
        /*0030*/ 	.string	"ptxas"
        /*0030*/ 	.string	"Cuda compilation tools, release 13.0, V13.0.88"
        /*0030*/ 	.string	"Build cuda_13.0.r13.0/compiler.36424714_0"
        /*0030*/ 	.string	"-arch sm_100 -m 64 "



//--------------------- .note.nv.cuinfo           --------------------------
	.section	.note.nv.cuinfo,"",@"SHT_NOTE"
	.sectionflags	@"SHF_NOTE_NV_CUINFO"
        /*0018*/ 	.short	0x0002
        /*001a*/ 	.short	0x0064
        /*001c*/ 	.short	0x0082
	.zero		2


//--------------------- .nv.info                  --------------------------
	.section	.nv.info,"",@"SHT_CUDA_INFO"
	.align	4


	//----- nvinfo : EIATTR_REGCOUNT
	.align		4
        /*0000*/ 	.byte	0x04, 0x2f
        /*0002*/ 	.short	(.L_2 - .L_1)
	.align		4
.L_1:
        /*0004*/ 	.word	index@(_Z5sobelPhS_jjj)
        /*0008*/ 	.word	0x0000001e


	//----- nvinfo : EIATTR_FRAME_SIZE
	.align		4
.L_2:
        /*000c*/ 	.byte	0x04, 0x11
        /*000e*/ 	.short	(.L_4 - .L_3)
	.align		4
.L_3:
        /*0010*/ 	.word	index@($__internal_0_$__cuda_sm20_sqrt_rn_f32_slowpath)
        /*0014*/ 	.word	0x00000000


	//----- nvinfo : EIATTR_FRAME_SIZE
	.align		4
.L_4:
        /*0018*/ 	.byte	0x04, 0x11
        /*001a*/ 	.short	(.L_6 - .L_5)
	.align		4
.L_5:
        /*001c*/ 	.word	index@(_Z5sobelPhS_jjj)
        /*0020*/ 	.word	0x00000000


	//----- nvinfo : EIATTR_MIN_STACK_SIZE
	.align		4
.L_6:
        /*0024*/ 	.byte	0x04, 0x12
        /*0026*/ 	.short	(.L_8 - .L_7)
	.align		4
.L_7:
        /*0028*/ 	.word	index@(_Z5sobelPhS_jjj)
        /*002c*/ 	.word	0x00000000
.L_8:


//--------------------- .nv.compat                --------------------------
	.section	.nv.compat,"",@"SHT_CUDA_COMPAT_INFO"
	.align	4
        /*0000*/ 	.byte	0x02, 0x09, 0x00, 0x00, 0x02, 0x02, 0x01, 0x00, 0x02, 0x05, 0x05, 0x00, 0x03, 0x07, 0x01, 0x01
        /*0010*/ 	.byte	0x02, 0x03, 0x00, 0x00, 0x02, 0x06, 0x01, 0x00, 0x04, 0x0b, 0x08, 0x00, 0x01, 0x00, 0x00, 0x00
        /*0020*/ 	.byte	0x00, 0x00, 0x00, 0x00


//--------------------- .nv.info._Z5sobelPhS_jjj  --------------------------
	.section	.nv.info._Z5sobelPhS_jjj,"",@"SHT_CUDA_INFO"
	.sectionflags	@""
	.align	4


	//----- nvinfo : EIATTR_CUDA_API_VERSION
	.align		4
        /*0000*/ 	.byte	0x04, 0x37
        /*0002*/ 	.short	(.L_10 - .L_9)
.L_9:
        /*0004*/ 	.word	0x00000082


	//----- nvinfo : EIATTR_KPARAM_INFO
	.align		4
.L_10:
        /*0008*/ 	.byte	0x04, 0x17
        /*000a*/ 	.short	(.L_12 - .L_11)
.L_11:
        /*000c*/ 	.word	0x00000000
        /*0010*/ 	.short	0x0004
        /*0012*/ 	.short	0x0018
        /*0014*/ 	.byte	0x00, 0xf0, 0x11, 0x00


	//----- nvinfo : EIATTR_KPARAM_INFO
	.align		4
.L_12:
        /*0018*/ 	.byte	0x04, 0x17
        /*001a*/ 	.short	(.L_14 - .L_13)
.L_13:
        /*001c*/ 	.word	0x00000000
        /*0020*/ 	.short	0x0003
        /*0022*/ 	.short	0x0014
        /*0024*/ 	.byte	0x00, 0xf0, 0x11, 0x00


	//----- nvinfo : EIATTR_KPARAM_INFO
	.align		4
.L_14:
        /*0028*/ 	.byte	0x04, 0x17
        /*002a*/ 	.short	(.L_16 - .L_15)
.L_15:
        /*002c*/ 	.word	0x00000000
        /*0030*/ 	.short	0x0002
        /*0032*/ 	.short	0x0010
        /*0034*/ 	.byte	0x00, 0xf0, 0x11, 0x00


	//----- nvinfo : EIATTR_KPARAM_INFO
	.align		4
.L_16:
        /*0038*/ 	.byte	0x04, 0x17
        /*003a*/ 	.short	(.L_18 - .L_17)
.L_17:
        /*003c*/ 	.word	0x00000000
        /*0040*/ 	.short	0x0001
        /*0042*/ 	.short	0x0008
        /*0044*/ 	.byte	0x00, 0xf5, 0x21, 0x00


	//----- nvinfo : EIATTR_KPARAM_INFO
	.align		4
.L_18:
        /*0048*/ 	.byte	0x04, 0x17
        /*004a*/ 	.short	(.L_20 - .L_19)
.L_19:
        /*004c*/ 	.word	0x00000000
        /*0050*/ 	.short	0x0000
        /*0052*/ 	.short	0x0000
        /*0054*/ 	.byte	0x00, 0xf5, 0x21, 0x00


	//----- nvinfo : EIATTR_SPARSE_MMA_MASK
	.align		4
.L_20:
        /*0058*/ 	.byte	0x03, 0x50
        /*005a*/ 	.short	0x0000


	//----- nvinfo : EIATTR_MAXREG_COUNT
	.align		4
        /*005c*/ 	.byte	0x03, 0x1b
        /*005e*/ 	.short	0x00ff


	//----- nvinfo : EIATTR_NUM_BARRIERS
	.align		4
        /*0060*/ 	.byte	0x02, 0x4c
        /*0062*/ 	.byte	0x01
	.zero		1


	//----- nvinfo : EIATTR_MERCURY_ISA_VERSION
	.align		4
        /*0064*/ 	.byte	0x03, 0x5f
        /*0066*/ 	.short	0x0101


	//----- nvinfo : EIATTR_VRC_CTA_INIT_COUNT
	.align		4
        /*0068*/ 	.byte	0x02, 0x4a
	.zero		1
	.zero		1


	//----- nvinfo : EIATTR_EXIT_INSTR_OFFSETS
	.align		4
        /*006c*/ 	.byte	0x04, 0x1c
        /*006e*/ 	.short	(.L_22 - .L_21)


	//   ....[0]....
.L_21:
        /*0070*/ 	.word	0x000000d0


	//   ....[1]....
        /*0074*/ 	.word	0x00005120


	//----- nvinfo : EIATTR_CRS_STACK_SIZE
	.align		4
.L_22:
        /*0078*/ 	.byte	0x04, 0x1e
        /*007a*/ 	.short	(.L_24 - .L_23)
.L_23:
        /*007c*/ 	.word	0x00000000


	//----- nvinfo : EIATTR_CBANK_PARAM_SIZE
	.align		4
.L_24:
        /*0080*/ 	.byte	0x03, 0x19
        /*0082*/ 	.short	0x001c


	//----- nvinfo : EIATTR_PARAM_CBANK
	.align		4
        /*0084*/ 	.byte	0x04, 0x0a
        /*0086*/ 	.short	(.L_26 - .L_25)
	.align		4
.L_25:
        /*0088*/ 	.word	index@(.nv.constant0._Z5sobelPhS_jjj)
        /*008c*/ 	.short	0x0380
        /*008e*/ 	.short	0x001c


	//----- nvinfo : EIATTR_SW_WAR
	.align		4
.L_26:
        /*0090*/ 	.byte	0x04, 0x36
        /*0092*/ 	.short	(.L_28 - .L_27)
.L_27:
        /*0094*/ 	.word	0x00000008
.L_28:


//--------------------- .nv.callgraph             --------------------------
	.section	.nv.callgraph,"",@"SHT_CUDA_CALLGRAPH"
	.align	4
	.sectionentsize	8
	.align		4
        /*0000*/ 	.word	0x00000000
	.align		4
        /*0004*/ 	.word	0xffffffff
	.align		4
        /*0008*/ 	.word	0x00000000
	.align		4
        /*000c*/ 	.word	0xfffffffe
	.align		4
        /*0010*/ 	.word	0x00000000
	.align		4
        /*0014*/ 	.word	0xfffffffd
	.align		4
        /*0018*/ 	.word	0x00000000
	.align		4
        /*001c*/ 	.word	0xfffffffc


//--------------------- .nv.constant3             --------------------------
	.section	.nv.constant3,"a",@progbits
	.align	4
.nv.constant3:
	.type		mask,@object
	.size		mask,(.L_0 - mask)
mask:
        /*0000*/ 	.byte	0xff, 0xff, 0xff, 0xff, 0xfc, 0xff, 0xff, 0xff, 0xfa, 0xff, 0xff, 0xff, 0xfc, 0xff, 0xff, 0xff
        /* <DEDUP_REMOVED lines=11> */
        /*00c0*/ 	.byte	0x02, 0x00, 0x00, 0x00, 0x01, 0x00, 0x00, 0x00
.L_0:


//--------------------- .text._Z5sobelPhS_jjj     --------------------------
	.section	.text._Z5sobelPhS_jjj,"ax",@progbits
	.align	128
        .global         _Z5sobelPhS_jjj
        .type           _Z5sobelPhS_jjj,@function
        .size           _Z5sobelPhS_jjj,(.L_x_81 - _Z5sobelPhS_jjj)
        .other          _Z5sobelPhS_jjj,@"STO_CUDA_ENTRY STV_DEFAULT"
_Z5sobelPhS_jjj:
.text._Z5sobelPhS_jjj:
[----:B------:R-:W-:Y:S01]  /*0000*/  LDC R1, c[0x0][0x37c] ;  /* 0x0000df00ff017b82 */ /* 0x000fe20000000800 */
[----:B------:R-:W0:Y:S01]  /*0010*/  S2R R5, SR_CTAID.Y ;  /* 0x0000000000057919 */ /* 0x000e220000002600 */
[----:B------:R-:W0:Y:S01]  /*0020*/  LDCU UR7, c[0x0][0x364] ;  /* 0x00006c80ff0777ac */ /* 0x000e220008000800 */
[----:B------:R-:W0:Y:S01]  /*0030*/  S2R R0, SR_TID.Y ;  /* 0x0000000000007919 */ /* 0x000e220000002200 */
[----:B------:R-:W1:Y:S01]  /*0040*/  LDCU.64 UR14, c[0x0][0x390] ;  /* 0x00007200ff0e77ac */ /* 0x000e620008000a00 */
[----:B------:R-:W2:Y:S01]  /*0050*/  S2R R4, SR_CTAID.X ;  /* 0x0000000000047919 */ /* 0x000ea20000002500 */
[----:B------:R-:W2:Y:S01]  /*0060*/  LDCU UR8, c[0x0][0x360] ;  /* 0x00006c00ff0877ac */ /* 0x000ea20008000800 */
[----:B------:R-:W2:Y:S01]  /*0070*/  S2R R3, SR_TID.X ;  /* 0x0000000000037919 */ /* 0x000ea20000002100 */
[----:B0-----:R-:W-:Y:S01]  /*0080*/  IMAD R2, R5, UR7, R0 ;  /* 0x0000000705027c24 */ /* 0x001fe2000f8e0200 */
[----:B-1----:R-:W-:-:S04]  /*0090*/  MOV R5, UR14 ;  /* 0x0000000e00057c02 */ /* 0x002fc80008000f00 */
[----:B------:R-:W-:Y:S01]  /*00a0*/  ISETP.GE.U32.AND P0, PT, R2, R5, PT ;  /* 0x000000050200720c */ /* 0x000fe20003f06070 */
[----:B--2---:R-:W-:-:S05]  /*00b0*/  IMAD R7, R4, UR8, R3 ;  /* 0x0000000804077c24 */ /* 0x004fca000f8e0203 */
[----:B------:R-:W-:-:S13]  /*00c0*/  ISETP.GE.U32.OR P0, PT, R7, UR15, P0 ;  /* 0x0000000f07007c0c */ /* 0x000fda0008706470 */
[----:B------:R-:W-:Y:S05]  /*00d0*/  @P0 EXIT ;  /* 0x000000000000094d */ /* 0x000fea0003800000 */
[----:B------:R-:W-:Y:S01]  /*00e0*/  ISETP.NE.AND P0, PT, R0, RZ, PT ;  /* 0x000000ff0000720c */ /* 0x000fe20003f05270 */
[----:B------:R-:W0:Y:S01]  /*00f0*/  LDCU.64 UR4, c[0x0][0x358] ;  /* 0x00006b00ff0477ac */ /* 0x000e220008000a00 */
[----:B------:R-:W-:Y:S01]  /*0100*/  BSSY.RECONVERGENT B1, `(.L_x_0) ;  /* 0x00001e0000017945 */ /* 0x000fe20003800200 */
[----:B------:R-:W1:Y:S01]  /*0110*/  LDCU UR9, c[0x0][0x398] ;  /* 0x00007300ff0977ac */ /* 0x000e620008000800 */
[----:B------:R-:W2:Y:S01]  /*0120*/  LDCU UR14, c[0x0][0x398] ;  /* 0x00007300ff0e77ac */ /* 0x000ea20008000800 */
[----:B------:R-:W3:Y:S01]  /*0130*/  LDCU UR12, c[0x0][0x394] ;  /* 0x00007280ff0c77ac */ /* 0x000ee20008000800 */
[----:B------:R-:W4:Y:S01]  /*0140*/  LDCU UR13, c[0x0][0x394] ;  /* 0x00007280ff0d77ac */ /* 0x000f220008000800 */
[----:B------:R-:W0:Y:S01]  /*0150*/  LDCU.64 UR10, c[0x0][0x380] ;  /* 0x00007000ff0a77ac */ /* 0x000e220008000a00 */
[----:B------:R-:W0:Y:S05]  /*0160*/  LDCU.64 UR16, c[0x0][0x380] ;  /* 0x00007000ff1077ac */ /* 0x000e2a0008000a00 */
[----:B------:R-:W-:Y:S05]  /*0170*/  @P0 BRA `(.L_x_1) ;  /* 0x0000000800940947 */ /* 0x000fea0003800000 */
[----:B------:R-:W0:Y:S01]  /*0180*/  LDC R5, c[0x0][0x390] ;  /* 0x0000e400ff057b82 */ /* 0x000e220000000800 */
[----:B------:R-:W-:Y:S01]  /*0190*/  UIADD3 UR6, UPT, UPT, UR8, -0x1, URZ ;  /* 0xffffffff08067890 */ /* 0x000fe2000fffe0ff */
[C---:B------:R-:W-:Y:S01]  /*01a0*/  VIADD R6, R7.reuse, 0x2 ;  /* 0x0000000207067836 */ /* 0x040fe20000000000 */
[C---:B------:R-:W-:Y:S01]  /*01b0*/  IADD3 R9, PT, PT, R7.reuse, -0x2, RZ ;  /* 0xfffffffe07097810 */ /* 0x040fe20007ffe0ff */
[----:B------:R-:W-:Y:S02]  /*01c0*/  VIADD R8, R7, 0xffffffff ;  /* 0xffffffff07087836 */ /* 0x000fe40000000000 */
[----:B------:R-:W-:Y:S01]  /*01d0*/  IMAD.MOV.U32 R21, RZ, RZ, RZ ;  /* 0x000000ffff157224 */ /* 0x000fe200078e00ff */
[----:B------:R-:W-:Y:S01]  /*01e0*/  ISETP.GE.U32.AND P1, PT, R6, UR15, PT ;  /* 0x0000000f06007c0c */ /* 0x000fe2000bf26070 */
[----:B------:R-:W0:Y:S01]  /*01f0*/  LDC R4, c[0x0][0x398] ;  /* 0x0000e600ff047b82 */ /* 0x000e220000000800 */
[----:B------:R-:W-:Y:S02]  /*0200*/  ISETP.NE.AND P2, PT, R3, UR6, PT ;  /* 0x0000000603007c0c */ /* 0x000fe4000bf45270 */
[----:B------:R-:W-:-:S05]  /*0210*/  IADD3 R6, PT, PT, R7, 0x1, RZ ;  /* 0x0000000107067810 */ /* 0x000fca0007ffe0ff */
[----:B------:R-:W0:Y:S06]  /*0220*/  LDC.64 R10, c[0x0][0x380] ;  /* 0x0000e000ff0a7b82 */ /* 0x000e2c0000000a00 */
.L_x_10:
[----:B------:R-:W-:Y:S01]  /*0230*/  IADD3 R20, PT, PT, R2, R21, RZ ;  /* 0x0000001502147210 */ /* 0x000fe20007ffe0ff */
[----:B------:R-:W-:Y:S03]  /*0240*/  BSSY.RECONVERGENT B0, `(.L_x_2) ;  /* 0x0000094000007945 */ /* 0x000fe60003800200 */
[C---:B0-----:R-:W-:Y:S02]  /*0250*/  LOP3.LUT R12, R20.reuse, R7, RZ, 0xfc, !PT ;  /* 0x00000007140c7212 */ /* 0x041fe400078efcff */
[----:B0-----:R-:W-:Y:S02]  /*0260*/  ISETP.GE.U32.AND P0, PT, R20, R5, PT ;  /* 0x000000051400720c */ /* 0x001fe40003f06070 */
[----:B------:R-:W-:-:S04]  /*0270*/  SHF.R.U32.HI R12, RZ, 0x1f, R12 ;  /* 0x0000001fff0c7819 */ /* 0x000fc8000001160c */
[----:B------:R-:W-:-:S13]  /*0280*/  ISETP.EQ.U32.OR P0, PT, R12, 0x1, P0 ;  /* 0x000000010c00780c */ /* 0x000fda0000702470 */
[----:B------:R-:W-:Y:S05]  /*0290*/  @P0 BRA `(.L_x_3) ;  /* 0x0000000800380947 */ /* 0x000fea0003800000 */
[----:B------:R-:W-:-:S13]  /*02a0*/  ISETP.NE.AND P0, PT, R3, RZ, PT ;  /* 0x000000ff0300720c */ /* 0x000fda0003f05270 */
[----:B------:R-:W-:Y:S05]  /*02b0*/  @P0 BRA `(.L_x_4) ;  /* 0x0000000000fc0947 */ /* 0x000fea0003800000 */
[----:B------:R-:W0:Y:S01]  /*02c0*/  S2R R13, SR_CgaCtaId ;  /* 0x00000000000d7919 */ /* 0x000e220000008800 */
[C---:B------:R-:W-:Y:S01]  /*02d0*/  ISETP.GE.AND P4, PT, R7.reuse, RZ, PT ;  /* 0x000000ff0700720c */ /* 0x040fe20003f86270 */
[----:B------:R-:W-:Y:S01]  /*02e0*/  BSSY.RECONVERGENT B2, `(.L_x_5) ;  /* 0x0000017000027945 */ /* 0x000fe20003800200 */
[----:B------:R-:W-:Y:S02]  /*02f0*/  MOV R12, 0x400 ;  /* 0x00000400000c7802 */ /* 0x000fe40000000f00 */
[C---:B------:R-:W-:Y:S02]  /*0300*/  ISETP.GE.AND P0, PT, R7.reuse, 0x1, PT ;  /* 0x000000010700780c */ /* 0x040fe40003f06270 */
[----:B------:R-:W-:Y:S02]  /*0310*/  ISETP.GE.AND P3, PT, R7, 0x2, PT ;  /* 0x000000020700780c */ /* 0x000fe40003f66270 */
[----:B0-----:R-:W-:-:S05]  /*0320*/  LEA R12, R13, R12, 0x18 ;  /* 0x0000000c0d0c7211 */ /* 0x001fca00078ec0ff */
[----:B------:R-:W-:Y:S01]  /*0330*/  IMAD R18, R21, 0x30f, R12 ;  /* 0x0000030f15127824 */ /* 0x000fe200078e020c */
[----:B------:R-:W-:Y:S06]  /*0340*/  @!P4 BRA `(.L_x_6) ;  /* 0x000000000040c947 */ /* 0x000fec0003800000 */
[----:B---3--:R-:W-:-:S04]  /*0350*/  IMAD R12, R20, UR12, R7 ;  /* 0x0000000c140c7c24 */ /* 0x008fc8000f8e0207 */
[----:B-1----:R-:W-:-:S04]  /*0360*/  IMAD R12, R12, UR9, RZ ;  /* 0x000000090c0c7c24 */ /* 0x002fc8000f8e02ff */
[C---:B------:R-:W-:Y:S01]  /*0370*/  VIADD R16, R12.reuse, 0x2 ;  /* 0x000000020c107836 */ /* 0x040fe20000000000 */
[C---:B------:R-:W-:Y:S02]  /*0380*/  IADD3 R14, PT, PT, R12.reuse, 0x1, RZ ;  /* 0x000000010c0e7810 */ /* 0x040fe40007ffe0ff */
[----:B------:R-:W-:Y:S02]  /*0390*/  IADD3 R12, P6, PT, R12, UR10, RZ ;  /* 0x0000000a0c0c7c10 */ /* 0x000fe4000ffde0ff */
[----:B------:R-:W-:Y:S02]  /*03a0*/  IADD3 R14, P5, PT, R14, UR10, RZ ;  /* 0x0000000a0e0e7c10 */ /* 0x000fe4000ffbe0ff */
[----:B------:R-:W-:Y:S01]  /*03b0*/  IADD3 R16, P4, PT, R16, UR10, RZ ;  /* 0x0000000a10107c10 */ /* 0x000fe2000ff9e0ff */
[----:B------:R-:W-:Y:S02]  /*03c0*/  IMAD.X R13, RZ, RZ, UR11, P6 ;  /* 0x0000000bff0d7e24 */ /* 0x000fe4000b0e06ff */
[----:B------:R-:W-:Y:S01]  /*03d0*/  IMAD.X R15, RZ, RZ, UR11, P5 ;  /* 0x0000000bff0f7e24 */ /* 0x000fe2000a8e06ff */
[----:B------:R-:W-:-:S03]  /*03e0*/  IADD3.X R17, PT, PT, RZ, UR11, RZ, P4, !PT ;  /* 0x0000000bff117c10 */ /* 0x000fc6000a7fe4ff */
[----:B------:R-:W3:Y:S04]  /*03f0*/  LDG.E.U8 R13, desc[UR4][R12.64] ;  /* 0x000000040c0d7981 */ /* 0x000ee8000c1e1100 */
[----:B------:R-:W5:Y:S04]  /*0400*/  LDG.E.U8 R17, desc[UR4][R16.64] ;  /* 0x0000000410117981 */ /* 0x000f68000c1e1100 */
[----:B------:R-:W2:Y:S04]  /*0410*/  LDG.E.U8 R15, desc[UR4][R14.64] ;  /* 0x000000040e0f7981 */ /* 0x000ea8000c1e1100 */
[----:B---3--:R0:W-:Y:S04]  /*0420*/  STS.U8 [R18+0x624], R13 ;  /* 0x0006240d12007388 */ /* 0x0081e80000000000 */
[----:B-----5:R0:W-:Y:S04]  /*0430*/  STS.U8 [R18+0x626], R17 ;  /* 0x0006261112007388 */ /* 0x0201e80000000000 */
[----:B--2---:R0:W-:Y:S02]  /*0440*/  STS.U8 [R18+0x625], R15 ;  /* 0x0006250f12007388 */ /* 0x0041e40000000000 */
.L_x_6:
[----:B-1234-:R-:W-:Y:S05]  /*0450*/  BSYNC.RECONVERGENT B2 ;  /* 0x0000000000027941 */ /* 0x01efea0003800200 */
.L_x_5:
[----:B------:R-:W-:Y:S04]  /*0460*/  BSSY.RECONVERGENT B2, `(.L_x_7) ;  /* 0x0000012000027945 */ /* 0x000fe80003800200 */
[----:B------:R-:W-:Y:S05]  /*0470*/  @!P0 BRA `(.L_x_8) ;  /* 0x0000000000408947 */ /* 0x000fea0003800000 */
[----:B------:R-:W-:-:S04]  /*0480*/  IMAD R12, R20, UR12, R8 ;  /* 0x0000000c140c7c24 */ /* 0x000fc8000f8e0208 */
[----:B------:R-:W-:-:S04]  /*0490*/  IMAD R12, R12, UR9, RZ ;  /* 0x000000090c0c7c24 */ /* 0x000fc8000f8e02ff */
[C---:B------:R-:W-:Y:S01]  /*04a0*/  VIADD R14, R12.reuse, 0x1 ;  /* 0x000000010c0e7836 */ /* 0x040fe20000000000 */
[C---:B------:R-:W-:Y:S02]  /*04b0*/  IADD3 R16, PT, PT, R12.reuse, 0x2, RZ ;  /* 0x000000020c107810 */ /* 0x040fe40007ffe0ff */
[----:B------:R-:W-:Y:S02]  /*04c0*/  IADD3 R12, P5, PT, R12, UR10, RZ ;  /* 0x0000000a0c0c7c10 */ /* 0x000fe4000ffbe0ff */
[----:B------:R-:W-:Y:S02]  /*04d0*/  IADD3 R16, P0, PT, R16, UR10, RZ ;  /* 0x0000000a10107c10 */ /* 0x000fe4000ff1e0ff */
[----:B------:R-:W-:Y:S02]  /*04e0*/  IADD3 R14, P4, PT, R14, UR10, RZ ;  /* 0x0000000a0e0e7c10 */ /* 0x000fe4000ff9e0ff */
[----:B0-----:R-:W-:Y:S01]  /*04f0*/  IADD3.X R13, PT, PT, RZ, UR11, RZ, P5, !PT ;  /* 0x0000000bff0d7c10 */ /* 0x001fe2000affe4ff */
[----:B------:R-:W-:Y:S01]  /*0500*/  IMAD.X R17, RZ, RZ, UR11, P0 ;  /* 0x0000000bff117e24 */ /* 0x000fe200080e06ff */
[----:B------:R-:W-:-:S04]  /*0510*/  IADD3.X R15, PT, PT, RZ, UR11, RZ, P4, !PT ;  /* 0x0000000bff0f7c10 */ /* 0x000fc8000a7fe4ff */
[----:B------:R-:W2:Y:S04]  /*0520*/  LDG.E.U8 R13, desc[UR4][R12.64] ;  /* 0x000000040c0d7981 */ /* 0x000ea8000c1e1100 */
[----:B------:R-:W3:Y:S04]  /*0530*/  LDG.E.U8 R17, desc[UR4][R16.64] ;  /* 0x0000000410117981 */ /* 0x000ee8000c1e1100 */
[----:B------:R-:W4:Y:S04]  /*0540*/  LDG.E.U8 R15, desc[UR4][R14.64] ;  /* 0x000000040e0f7981 */ /* 0x000f28000c1e1100 */
[----:B--2---:R1:W-:Y:S04]  /*0550*/  STS.U8 [R18+0x621], R13 ;  /* 0x0006210d12007388 */ /* 0x0043e80000000000 */
[----:B---3--:R1:W-:Y:S04]  /*0560*/  STS.U8 [R18+0x623], R17 ;  /* 0x0006231112007388 */ /* 0x0083e80000000000 */
[----:B----4-:R1:W-:Y:S02]  /*0570*/  STS.U8 [R18+0x622], R15 ;  /* 0x0006220f12007388 */ /* 0x0103e40000000000 */
.L_x_8:
[----:B------:R-:W-:Y:S05]  /*0580*/  BSYNC.RECONVERGENT B2 ;  /* 0x0000000000027941 */ /* 0x000fea0003800200 */
.L_x_7:
[----:B------:R-:W-:Y:S05]  /*0590*/  @!P3 BRA `(.L_x_3) ;  /* 0x000000040078b947 */ /* 0x000fea0003800000 */
[----:B------:R-:W-:-:S04]  /*05a0*/  IMAD R20, R20, UR12, R9 ;  /* 0x0000000c14147c24 */ /* 0x000fc8000f8e0209 */
[----:B------:R-:W-:-:S04]  /*05b0*/  IMAD R20, R20, UR9, RZ ;  /* 0x0000000914147c24 */ /* 0x000fc8000f8e02ff */
[C---:B------:R-:W-:Y:S01]  /*05c0*/  VIADD R14, R20.reuse, 0x2 ;  /* 0x00000002140e7836 */ /* 0x040fe20000000000 */
[C---:B------:R-:W-:Y:S02]  /*05d0*/  IADD3 R16, PT, PT, R20.reuse, 0x1, RZ ;  /* 0x0000000114107810 */ /* 0x040fe40007ffe0ff */
[----:B------:R-:W-:Y:S02]  /*05e0*/  IADD3 R12, P4, PT, R20, UR10, RZ ;  /* 0x0000000a140c7c10 */ /* 0x000fe4000ff9e0ff */
[----:B------:R-:W-:Y:S02]  /*05f0*/  IADD3 R16, P3, PT, R16, UR10, RZ ;  /* 0x0000000a10107c10 */ /* 0x000fe4000ff7e0ff */
[----:B------:R-:W-:Y:S01]  /*0600*/  IADD3 R14, P0, PT, R14, UR10, RZ ;  /* 0x0000000a0e0e7c10 */ /* 0x000fe2000ff1e0ff */
[----:B01----:R-:W-:Y:S02]  /*0610*/  IMAD.X R13, RZ, RZ, UR11, P4 ;  /* 0x0000000bff0d7e24 */ /* 0x003fe4000a0e06ff */
[----:B------:R-:W-:Y:S01]  /*0620*/  IMAD.X R17, RZ, RZ, UR11, P3 ;  /* 0x0000000bff117e24 */ /* 0x000fe200098e06ff */
[----:B------:R-:W-:-:S03]  /*0630*/  IADD3.X R15, PT, PT, RZ, UR11, RZ, P0, !PT ;  /* 0x0000000bff0f7c10 */ /* 0x000fc600087fe4ff */
[----:B------:R-:W2:Y:S04]  /*0640*/  LDG.E.U8 R13, desc[UR4][R12.64] ;  /* 0x000000040c0d7981 */ /* 0x000ea8000c1e1100 */
[----:B------:R-:W3:Y:S04]  /*0650*/  LDG.E.U8 R15, desc[UR4][R14.64] ;  /* 0x000000040e0f7981 */ /* 0x000ee8000c1e1100 */
[----:B------:R-:W4:Y:S04]  /*0660*/  LDG.E.U8 R17, desc[UR4][R16.64] ;  /* 0x0000000410117981 */ /* 0x000f28000c1e1100 */
[----:B--2---:R0:W-:Y:S04]  /*0670*/  STS.U8 [R18+0x61e], R13 ;  /* 0x00061e0d12007388 */ /* 0x0041e80000000000 */
[----:B---3--:R0:W-:Y:S04]  /*0680*/  STS.U8 [R18+0x620], R15 ;  /* 0x0006200f12007388 */ /* 0x0081e80000000000 */
[----:B----4-:R0:W-:Y:S01]  /*0690*/  STS.U8 [R18+0x61f], R17 ;  /* 0x00061f1112007388 */ /* 0x0101e20000000000 */
[----:B------:R-:W-:Y:S05]  /*06a0*/  BRA `(.L_x_3) ;  /* 0x0000000400347947 */ /* 0x000fea0003800000 */
.L_x_4:
[----:B------:R-:W-:Y:S05]  /*06b0*/  @P2 BRA `(.L_x_9) ;  /* 0x0000000000dc2947 */ /* 0x000fea0003800000 */
[----:B---3--:R-:W-:Y:S01]  /*06c0*/  ISETP.GE.U32.AND P0, PT, R6, UR12, PT ;  /* 0x0000000c06007c0c */ /* 0x008fe2000bf06070 */
[----:B------:R-:W-:-:S04]  /*06d0*/  IMAD R27, R20, UR12, R7 ;  /* 0x0000000c141b7c24 */ /* 0x000fc8000f8e0207 */
[----:B------:R-:W-:-:S04]  /*06e0*/  IMAD R13, R27, R4, RZ ;  /* 0x000000041b0d7224 */ /* 0x000fc800078e02ff */
[C---:B------:R-:W-:Y:S01]  /*06f0*/  VIADD R15, R13.reuse, 0x2 ;  /* 0x000000020d0f7836 */ /* 0x040fe20000000000 */
[C---:B------:R-:W-:Y:S02]  /*0700*/  IADD3 R23, PT, PT, R13.reuse, 0x1, RZ ;  /* 0x000000010d177810 */ /* 0x040fe40007ffe0ff */
[-C--:B------:R-:W-:Y:S01]  /*0710*/  IADD3 R24, P3, PT, R13, R10.reuse, RZ ;  /* 0x0000000a0d187210 */ /* 0x080fe20007f7e0ff */
[--C-:B------:R-:W-:Y:S01]  /*0720*/  @!P0 IMAD.IADD R13, R15, 0x1, R4.reuse ;  /* 0x000000010f0d8824 */ /* 0x100fe200078e0204 */
[----:B------:R-:W-:Y:S01]  /*0730*/  IADD3 R22, P4, PT, R23, R10, RZ ;  /* 0x0000000a17167210 */ /* 0x000fe20007f9e0ff */
[----:B------:R-:W-:Y:S01]  /*0740*/  @!P0 IMAD R19, R27, R4, R4 ;  /* 0x000000041b138224 */ /* 0x000fe200078e0204 */
[-C--:B------:R-:W-:Y:S01]  /*0750*/  IADD3.X R25, PT, PT, RZ, R11.reuse, RZ, P3, !PT ;  /* 0x0000000bff197210 */ /* 0x080fe20001ffe4ff */
[----:B------:R-:W-:Y:S01]  /*0760*/  @!P0 VIADD R17, R13, 0xffffffff ;  /* 0xffffffff0d118836 */ /* 0x000fe20000000000 */
[-C--:B------:R-:W-:Y:S02]  /*0770*/  IADD3 R12, P3, PT, R15, R10.reuse, RZ ;  /* 0x0000000a0f0c7210 */ /* 0x080fe40007f7e0ff */
[----:B------:R-:W-:Y:S01]  /*0780*/  IADD3.X R23, PT, PT, RZ, R11, RZ, P4, !PT ;  /* 0x0000000bff177210 */ /* 0x000fe200027fe4ff */
[----:B------:R0:W3:Y:S01]  /*0790*/  LDG.E.U8 R24, desc[UR4][R24.64] ;  /* 0x0000000418187981 */ /* 0x0000e2000c1e1100 */
[----:B------:R-:W-:-:S02]  /*07a0*/  @!P0 IADD3 R14, P4, PT, R13, R10, RZ ;  /* 0x0000000a0d0e8210 */ /* 0x000fc40007f9e0ff */
[-C--:B------:R-:W-:Y:S01]  /*07b0*/  IADD3.X R13, PT, PT, RZ, R11.reuse, RZ, P3, !PT ;  /* 0x0000000bff0d7210 */ /* 0x080fe20001ffe4ff */
[----:B------:R5:W2:Y:S01]  /*07c0*/  LDG.E.U8 R22, desc[UR4][R22.64] ;  /* 0x0000000416167981 */ /* 0x000aa2000c1e1100 */
[-C--:B------:R-:W-:Y:S01]  /*07d0*/  @!P0 IADD3 R18, P5, PT, R19, R10.reuse, RZ ;  /* 0x0000000a13128210 */ /* 0x080fe20007fbe0ff */
[--C-:B------:R-:W-:Y:S01]  /*07e0*/  @!P0 IMAD.X R15, RZ, RZ, R11.reuse, P4 ;  /* 0x000000ffff0f8224 */ /* 0x100fe200020e060b */
[----:B------:R-:W-:Y:S01]  /*07f0*/  @!P0 IADD3 R16, P3, PT, R17, R10, RZ ;  /* 0x0000000a11108210 */ /* 0x000fe20007f7e0ff */
[----:B------:R-:W4:Y:S02]  /*0800*/  LDG.E.U8 R12, desc[UR4][R12.64] ;  /* 0x000000040c0c7981 */ /* 0x000f24000c1e1100 */
[----:B------:R-:W-:Y:S01]  /*0810*/  @!P0 IMAD.X R19, RZ, RZ, R11, P5 ;  /* 0x000000ffff138224 */ /* 0x000fe200028e060b */
[----:B------:R-:W-:Y:S01]  /*0820*/  @!P0 IADD3.X R17, PT, PT, RZ, R11, RZ, P3, !PT ;  /* 0x0000000bff118210 */ /* 0x000fe20001ffe4ff */
[----:B------:R-:W4:Y:S04]  /*0830*/  @!P0 LDG.E.U8 R14, desc[UR4][R14.64] ;  /* 0x000000040e0e8981 */ /* 0x000f28000c1e1100 */
[----:B------:R-:W4:Y:S04]  /*0840*/  @!P0 LDG.E.U8 R16, desc[UR4][R16.64] ;  /* 0x0000000410108981 */ /* 0x000f28000c1e1100 */
[----:B------:R-:W4:Y:S01]  /*0850*/  @!P0 LDG.E.U8 R18, desc[UR4][R18.64] ;  /* 0x0000000412128981 */ /* 0x000f22000c1e1100 */
[----:B0-----:R-:W0:Y:S01]  /*0860*/  S2R R25, SR_CgaCtaId ;  /* 0x0000000000197919 */ /* 0x001e220000008800 */
[----:B------:R-:W-:-:S04]  /*0870*/  MOV R20, 0x400 ;  /* 0x0000040000147802 */ /* 0x000fc80000000f00 */
[----:B0-----:R-:W-:-:S05]  /*0880*/  LEA R20, R25, R20, 0x18 ;  /* 0x0000001419147211 */ /* 0x001fca00078ec0ff */
[----:B------:R-:W-:-:S04]  /*0890*/  IMAD R20, R21, 0x30f, R20 ;  /* 0x0000030f15147824 */ /* 0x000fc800078e0214 */
[----:B-----5:R-:W-:-:S05]  /*08a0*/  IMAD R23, R3, 0x3, R20 ;  /* 0x0000000303177824 */ /* 0x020fca00078e0214 */
[----:B---3--:R0:W-:Y:S04]  /*08b0*/  STS.U8 [R23+0x624], R24 ;  /* 0x0006241817007388 */ /* 0x0081e80000000000 */
[----:B--2---:R0:W-:Y:S04]  /*08c0*/  STS.U8 [R23+0x625], R22 ;  /* 0x0006251617007388 */ /* 0x0041e80000000000 */
[----:B----4-:R0:W-:Y:S04]  /*08d0*/  STS.U8 [R23+0x626], R12 ;  /* 0x0006260c17007388 */ /* 0x0101e80000000000 */
[----:B------:R0:W-:Y:S04]  /*08e0*/  @!P0 STS.U8 [R23+0x629], R14 ;  /* 0x0006290e17008388 */ /* 0x0001e80000000000 */
[----:B------:R0:W-:Y:S04]  /*08f0*/  @!P0 STS.U8 [R23+0x628], R16 ;  /* 0x0006281017008388 */ /* 0x0001e80000000000 */
[----:B------:R0:W-:Y:S01]  /*0900*/  @!P0 STS.U8 [R23+0x627], R18 ;  /* 0x0006271217008388 */ /* 0x0001e20000000000 */
[----:B------:R-:W-:Y:S05]  /*0910*/  @P1 BRA `(.L_x_3) ;  /* 0x0000000000981947 */ /* 0x000fea0003800000 */
[----:B------:R-:W-:-:S05]  /*0920*/  IADD3 R27, PT, PT, R27, 0x2, RZ ;  /* 0x000000021b1b7810 */ /* 0x000fca0007ffe0ff */
[----:B------:R-:W-:-:S04]  /*0930*/  IMAD R27, R27, R4, RZ ;  /* 0x000000041b1b7224 */ /* 0x000fc800078e02ff */
[C---:B------:R-:W-:Y:S01]  /*0940*/  VIADD R15, R27.reuse, 0x1 ;  /* 0x000000011b0f7836 */ /* 0x040fe20000000000 */
[C---:B------:R-:W-:Y:S02]  /*0950*/  IADD3 R17, PT, PT, R27.reuse, 0x2, RZ ;  /* 0x000000021b117810 */ /* 0x040fe40007ffe0ff */
[-C--:B0-----:R-:W-:Y:S02]  /*0960*/  IADD3 R12, P4, PT, R27, R10.reuse, RZ ;  /* 0x0000000a1b0c7210 */ /* 0x081fe40007f9e0ff */
[-C--:B------:R-:W-:Y:S02]  /*0970*/  IADD3 R14, P3, PT, R15, R10.reuse, RZ ;  /* 0x0000000a0f0e7210 */ /* 0x080fe40007f7e0ff */
[----:B------:R-:W-:Y:S02]  /*0980*/  IADD3 R16, P0, PT, R17, R10, RZ ;  /* 0x0000000a11107210 */ /* 0x000fe40007f1e0ff */
[-C--:B------:R-:W-:Y:S01]  /*0990*/  IADD3.X R13, PT, PT, RZ, R11.reuse, RZ, P4, !PT ;  /* 0x0000000bff0d7210 */ /* 0x080fe200027fe4ff */
[----:B------:R-:W-:Y:S01]  /*09a0*/  IMAD.X R15, RZ, RZ, R11, P3 ;  /* 0x000000ffff0f7224 */ /* 0x000fe200018e060b */
[----:B------:R-:W-:-:S03]  /*09b0*/  IADD3.X R17, PT, PT, RZ, R11, RZ, P0, !PT ;  /* 0x0000000bff117210 */ /* 0x000fc600007fe4ff */
[----:B------:R-:W2:Y:S04]  /*09c0*/  LDG.E.U8 R12, desc[UR4][R12.64] ;  /* 0x000000040c0c7981 */ /* 0x000ea8000c1e1100 */
[----:B------:R-:W3:Y:S04]  /*09d0*/  LDG.E.U8 R16, desc[UR4][R16.64] ;  /* 0x0000000410107981 */ /* 0x000ee8000c1e1100 */
[----:B------:R-:W4:Y:S04]  /*09e0*/  LDG.E.U8 R14, desc[UR4][R14.64] ;  /* 0x000000040e0e7981 */ /* 0x000f28000c1e1100 */
[----:B--2---:R0:W-:Y:S04]  /*09f0*/  STS.U8 [R23+0x62a], R12 ;  /* 0x00062a0c17007388 */ /* 0x0041e80000000000 */
[----:B---3--:R0:W-:Y:S04]  /*0a00*/  STS.U8 [R23+0x62c], R16 ;  /* 0x00062c1017007388 */ /* 0x0081e80000000000 */
[----:B----4-:R0:W-:Y:S01]  /*0a10*/  STS.U8 [R23+0x62b], R14 ;  /* 0x00062b0e17007388 */ /* 0x0101e20000000000 */
[----:B------:R-:W-:Y:S05]  /*0a20*/  BRA `(.L_x_3) ;  /* 0x0000000000547947 */ /* 0x000fea0003800000 */
.L_x_9:
[----:B---3--:R-:W-:-:S04]  /*0a30*/  IMAD R20, R20, UR12, R7 ;  /* 0x0000000c14147c24 */ /* 0x008fc8000f8e0207 */
[----:B-1----:R-:W-:-:S05]  /*0a40*/  IMAD R20, R20, UR9, RZ ;  /* 0x0000000914147c24 */ /* 0x002fca000f8e02ff */
[C---:B------:R-:W-:Y:S02]  /*0a50*/  IADD3 R16, PT, PT, R20.reuse, 0x2, RZ ;  /* 0x0000000214107810 */ /* 0x040fe40007ffe0ff */
[C---:B------:R-:W-:Y:S02]  /*0a60*/  IADD3 R14, PT, PT, R20.reuse, 0x1, RZ ;  /* 0x00000001140e7810 */ /* 0x040fe40007ffe0ff */
[----:B------:R-:W-:Y:S02]  /*0a70*/  IADD3 R12, P4, PT, R20, UR10, RZ ;  /* 0x0000000a140c7c10 */ /* 0x000fe4000ff9e0ff */
[----:B------:R-:W-:Y:S02]  /*0a80*/  IADD3 R16, P0, PT, R16, UR10, RZ ;  /* 0x0000000a10107c10 */ /* 0x000fe4000ff1e0ff */
[----:B------:R-:W-:Y:S01]  /*0a90*/  IADD3 R14, P3, PT, R14, UR10, RZ ;  /* 0x0000000a0e0e7c10 */ /* 0x000fe2000ff7e0ff */
[----:B------:R-:W-:Y:S01]  /*0aa0*/  IMAD.X R13, RZ, RZ, UR11, P4 ;  /* 0x0000000bff0d7e24 */ /* 0x000fe2000a0e06ff */
[----:B------:R-:W-:-:S02]  /*0ab0*/  IADD3.X R17, PT, PT, RZ, UR11, RZ, P0, !PT ;  /* 0x0000000bff117c10 */ /* 0x000fc400087fe4ff */
[----:B------:R-:W-:Y:S02]  /*0ac0*/  IADD3.X R15, PT, PT, RZ, UR11, RZ, P3, !PT ;  /* 0x0000000bff0f7c10 */ /* 0x000fe40009ffe4ff */
[----:B------:R-:W3:Y:S04]  /*0ad0*/  LDG.E.U8 R12, desc[UR4][R12.64] ;  /* 0x000000040c0c7981 */ /* 0x000ee8000c1e1100 */
[----:B------:R-:W5:Y:S04]  /*0ae0*/  LDG.E.U8 R16, desc[UR4][R16.64] ;  /* 0x0000000410107981 */ /* 0x000f68000c1e1100 */
[----:B------:R-:W2:Y:S01]  /*0af0*/  LDG.E.U8 R14, desc[UR4][R14.64] ;  /* 0x000000040e0e7981 */ /* 0x000ea2000c1e1100 */
[----:B------:R-:W-:Y:S01]  /*0b00*/  MOV R18, 0x400 ;  /* 0x0000040000127802 */ /* 0x000fe20000000f00 */
[----:B------:R-:W0:Y:S03]  /*0b10*/  S2R R19, SR_CgaCtaId ;  /* 0x0000000000137919 */ /* 0x000e260000008800 */
[----:B0-----:R-:W-:-:S05]  /*0b20*/  LEA R18, R19, R18, 0x18 ;  /* 0x0000001213127211 */ /* 0x001fca00078ec0ff */
[----:B------:R-:W-:-:S04]  /*0b30*/  IMAD R18, R21, 0x30f, R18 ;  /* 0x0000030f15127824 */ /* 0x000fc800078e0212 */
[----:B------:R-:W-:-:S05]  /*0b40*/  IMAD R19, R3, 0x3, R18 ;  /* 0x0000000303137824 */ /* 0x000fca00078e0212 */
[----:B---3--:R0:W-:Y:S04]  /*0b50*/  STS.U8 [R19+0x624], R12 ;  /* 0x0006240c13007388 */ /* 0x0081e80000000000 */
[----:B-----5:R0:W-:Y:S04]  /*0b60*/  STS.U8 [R19+0x626], R16 ;  /* 0x0006261013007388 */ /* 0x0201e80000000000 */
[----:B--2---:R0:W-:Y:S02]  /*0b70*/  STS.U8 [R19+0x625], R14 ;  /* 0x0006250e13007388 */ /* 0x0041e40000000000 */
.L_x_3:
[----:B-1234-:R-:W-:Y:S05]  /*0b80*/  BSYNC.RECONVERGENT B0 ;  /* 0x0000000000007941 */ /* 0x01efea0003800200 */
.L_x_2:
[----:B------:R-:W-:-:S05]  /*0b90*/  VIADD R21, R21, 0xffffffff ;  /* 0xffffffff15157836 */ /* 0x000fca0000000000 */
[----:B------:R-:W-:-:S13]  /*0ba0*/  ISETP.GT.AND P0, PT, R21, -0x3, PT ;  /* 0xfffffffd1500780c */ /* 0x000fda0003f04270 */
[----:B------:R-:W-:Y:S05]  /*0bb0*/  @P0 BRA `(.L_x_10) ;  /* 0xfffffff4009c0947 */ /* 0x000fea000383ffff */
[----:B------:R-:W-:Y:S05]  /*0bc0*/  BRA `(.L_x_11) ;  /* 0x0000001000cc7947 */ /* 0x000fea0003800000 */
.L_x_1:
[----:B------:R-:W-:-:S06]  /*0bd0*/  UIADD3 UR6, UPT, UPT, UR7, -0x1, URZ ;  /* 0xffffffff07067890 */ /* 0x000fcc000fffe0ff */
[----:B------:R-:W-:-:S13]  /*0be0*/  ISETP.NE.AND P0, PT, R0, UR6, PT ;  /* 0x0000000600007c0c */ /* 0x000fda000bf05270 */
[----:B------:R-:W-:Y:S05]  /*0bf0*/  @P0 BRA `(.L_x_12) ;  /* 0x0000000800700947 */ /* 0x000fea0003800000 */
[----:B------:R-:W0:Y:S01]  /*0c00*/  LDC R5, c[0x0][0x390] ;  /* 0x0000e400ff057b82 */ /* 0x000e220000000800 */
[----:B------:R-:W-:Y:S01]  /*0c10*/  UIADD3 UR6, UPT, UPT, UR8, -0x1, URZ ;  /* 0xffffffff08067890 */ /* 0x000fe2000fffe0ff */
[C---:B------:R-:W-:Y:S01]  /*0c20*/  IADD3 R6, PT, PT, R7.reuse, 0x2, RZ ;  /* 0x0000000207067810 */ /* 0x040fe20007ffe0ff */
[----:B------:R-:W-:Y:S01]  /*0c30*/  IMAD.MOV.U32 R17, RZ, RZ, RZ ;  /* 0x000000ffff117224 */ /* 0x000fe200078e00ff */
[----:B------:R-:W-:Y:S02]  /*0c40*/  IADD3 R16, PT, PT, R7, 0x1, RZ ;  /* 0x0000000107107810 */ /* 0x000fe40007ffe0ff */
[----:B------:R-:W-:Y:S02]  /*0c50*/  ISETP.GE.U32.AND P0, PT, R6, UR15, PT ;  /* 0x0000000f06007c0c */ /* 0x000fe4000bf06070 */
[----:B------:R-:W0:Y:S01]  /*0c60*/  LDC R4, c[0x0][0x398] ;  /* 0x0000e600ff047b82 */ /* 0x000e220000000800 */
[----:B------:R-:W-:-:S07]  /*0c70*/  ISETP.NE.AND P1, PT, R3, UR6, PT ;  /* 0x0000000603007c0c */ /* 0x000fce000bf25270 */
[----:B------:R-:W0:Y:S06]  /*0c80*/  LDC.64 R8, c[0x0][0x380] ;  /* 0x0000e000ff087b82 */ /* 0x000e2c0000000a00 */
.L_x_17:
[----:B0-----:R-:W-:Y:S01]  /*0c90*/  IADD3 R10, PT, PT, R2, R17, RZ ;  /* 0x00000011020a7210 */ /* 0x001fe20007ffe0ff */
[----:B------:R-:W-:Y:S03]  /*0ca0*/  BSSY.RECONVERGENT B0, `(.L_x_13) ;  /* 0x000008d000007945 */ /* 0x000fe60003800200 */
[----:B0-----:R-:W-:-:S13]  /*0cb0*/  ISETP.GE.U32.AND P2, PT, R10, R5, PT ;  /* 0x000000050a00720c */ /* 0x001fda0003f46070 */
[----:B------:R-:W-:Y:S05]  /*0cc0*/  @P2 BRA `(.L_x_14) ;  /* 0x0000000800282947 */ /* 0x000fea0003800000 */
[----:B------:R-:W-:-:S13]  /*0cd0*/  ISETP.GE.AND P2, PT, R7, RZ, PT ;  /* 0x000000ff0700720c */ /* 0x000fda0003f46270 */
[----:B------:R-:W-:Y:S05]  /*0ce0*/  @!P2 BRA `(.L_x_14) ;  /* 0x000000080020a947 */ /* 0x000fea0003800000 */
[----:B------:R-:W-:Y:S02]  /*0cf0*/  ISETP.NE.AND P2, PT, R3, RZ, PT ;  /* 0x000000ff0300720c */ /* 0x000fe40003f45270 */
[----:B------:R-:W-:-:S11]  /*0d00*/  IADD3 R6, PT, PT, R0, R17, RZ ;  /* 0x0000001100067210 */ /* 0x000fd60007ffe0ff */
[----:B------:R-:W-:Y:S05]  /*0d10*/  @P2 BRA `(.L_x_15) ;  /* 0x0000000000e02947 */ /* 0x000fea0003800000 */
[----:B------:R-:W-:Y:S01]  /*0d20*/  ISETP.NE.AND P2, PT, R7, RZ, PT ;  /* 0x000000ff0700720c */ /* 0x000fe20003f45270 */
[----:B----4-:R-:W-:-:S04]  /*0d30*/  IMAD R25, R10, UR13, R7 ;  /* 0x0000000d0a197c24 */ /* 0x010fc8000f8e0207 */
[----:B------:R-:W-:-:S04]  /*0d40*/  IMAD R21, R25, R4, RZ ;  /* 0x0000000419157224 */ /* 0x000fc800078e02ff */
[C---:B------:R-:W-:Y:S01]  /*0d50*/  VIADD R13, R21.reuse, 0x1 ;  /* 0x00000001150d7836 */ /* 0x040fe20000000000 */
[----:B------:R-:W-:-:S03]  /*0d60*/  IADD3 R19, PT, PT, R21, 0x2, RZ ;  /* 0x0000000215137810 */ /* 0x000fc60007ffe0ff */
[----:B------:R-:W-:Y:S01]  /*0d70*/  @P2 VIADD R11, R25, 0xffffffff ;  /* 0xffffffff190b2836 */ /* 0x000fe20000000000 */
[----:B------:R-:W-:-:S03]  /*0d80*/  IADD3 R18, P3, PT, R19, R8, RZ ;  /* 0x0000000813127210 */ /* 0x000fc60007f7e0ff */
[----:B------:R-:W-:Y:S02]  /*0d90*/  @P2 IMAD R11, R11, R4, RZ ;  /* 0x000000040b0b2224 */ /* 0x000fe400078e02ff */
[----:B------:R-:W-:-:S03]  /*0da0*/  IMAD.X R19, RZ, RZ, R9, P3 ;  /* 0x000000ffff137224 */ /* 0x000fc600018e0609 */
[CC--:B------:R-:W-:Y:S02]  /*0db0*/  @P2 IADD3 R22, P4, PT, R11.reuse, R8.reuse, RZ ;  /* 0x000000080b162210 */ /* 0x0c0fe40007f9e0ff */
[C---:B------:R-:W-:Y:S01]  /*0dc0*/  @P2 IADD3 R15, PT, PT, R11.reuse, 0x2, RZ ;  /* 0x000000020b0f2810 */ /* 0x040fe20007ffe0ff */
[----:B------:R-:W4:Y:S01]  /*0dd0*/  LDG.E.U8 R18, desc[UR4][R18.64] ;  /* 0x0000000412127981 */ /* 0x000f22000c1e1100 */
[----:B------:R-:W-:Y:S02]  /*0de0*/  @P2 IADD3.X R23, PT, PT, RZ, R9, RZ, P4, !PT ;  /* 0x00000009ff172210 */ /* 0x000fe400027fe4ff */
[----:B------:R-:W-:Y:S02]  /*0df0*/  @P2 IADD3 R11, PT, PT, R11, 0x1, RZ ;  /* 0x000000010b0b2810 */ /* 0x000fe40007ffe0ff */
[-C--:B------:R-:W-:Y:S01]  /*0e00*/  @P2 IADD3 R10, P4, PT, R15, R8.reuse, RZ ;  /* 0x000000080f0a2210 */ /* 0x080fe20007f9e0ff */
[----:B------:R0:W5:Y:S01]  /*0e10*/  @P2 LDG.E.U8 R22, desc[UR4][R22.64] ;  /* 0x0000000416162981 */ /* 0x000162000c1e1100 */
[----:B------:R-:W-:-:S02]  /*0e20*/  @P2 IADD3 R14, P5, PT, R11, R8, RZ ;  /* 0x000000080b0e2210 */ /* 0x000fc40007fbe0ff */
[-C--:B------:R-:W-:Y:S02]  /*0e30*/  IADD3 R12, P3, PT, R13, R8.reuse, RZ ;  /* 0x000000080d0c7210 */ /* 0x080fe40007f7e0ff */
[-C--:B------:R-:W-:Y:S02]  /*0e40*/  @P2 IADD3.X R11, PT, PT, RZ, R9.reuse, RZ, P4, !PT ;  /* 0x00000009ff0b2210 */ /* 0x080fe400027fe4ff */
[----:B------:R-:W-:Y:S01]  /*0e50*/  IADD3 R20, P4, PT, R21, R8, RZ ;  /* 0x0000000815147210 */ /* 0x000fe20007f9e0ff */
[----:B------:R-:W-:Y:S01]  /*0e60*/  IMAD.X R13, RZ, RZ, R9, P3 ;  /* 0x000000ffff0d7224 */ /* 0x000fe200018e0609 */
[-C--:B------:R-:W-:Y:S01]  /*0e70*/  @P2 IADD3.X R15, PT, PT, RZ, R9.reuse, RZ, P5, !PT ;  /* 0x00000009ff0f2210 */ /* 0x080fe20002ffe4ff */
[----:B------:R-:W2:Y:S01]  /*0e80*/  @P2 LDG.E.U8 R10, desc[UR4][R10.64] ;  /* 0x000000040a0a2981 */ /* 0x000ea2000c1e1100 */
[----:B------:R-:W-:-:S03]  /*0e90*/  IADD3.X R21, PT, PT, RZ, R9, RZ, P4, !PT ;  /* 0x00000009ff157210 */ /* 0x000fc600027fe4ff */
[----:B------:R-:W3:Y:S04]  /*0ea0*/  LDG.E.U8 R12, desc[UR4][R12.64] ;  /* 0x000000040c0c7981 */ /* 0x000ee8000c1e1100 */
[----:B------:R-:W3:Y:S04]  /*0eb0*/  LDG.E.U8 R20, desc[UR4][R20.64] ;  /* 0x0000000414147981 */ /* 0x000ee8000c1e1100 */
[----:B------:R-:W3:Y:S01]  /*0ec0*/  @P2 LDG.E.U8 R14, desc[UR4][R14.64] ;  /* 0x000000040e0e2981 */ /* 0x000ee2000c1e1100 */
[----:B------:R-:W1:Y:S01]  /*0ed0*/  S2R R24, SR_CgaCtaId ;  /* 0x0000000000187919 */ /* 0x000e620000008800 */
[----:B0-----:R-:W-:-:S04]  /*0ee0*/  MOV R23, 0x400 ;  /* 0x0000040000177802 */ /* 0x001fc80000000f00 */
[----:B-1----:R-:W-:-:S05]  /*0ef0*/  LEA R19, R24, R23, 0x18 ;  /* 0x0000001718137211 */ /* 0x002fca00078ec0ff */
[----:B------:R-:W-:-:S05]  /*0f00*/  IMAD R19, R6, 0x30f, R19 ;  /* 0x0000030f06137824 */ /* 0x000fca00078e0213 */
[----:B----4-:R0:W-:Y:S04]  /*0f10*/  STS.U8 [R19+0x626], R18 ;  /* 0x0006261213007388 */ /* 0x0101e80000000000 */
[----:B-----5:R0:W-:Y:S04]  /*0f20*/  @P2 STS.U8 [R19+0x621], R22 ;  /* 0x0006211613002388 */ /* 0x0201e80000000000 */
[----:B--2---:R0:W-:Y:S04]  /*0f30*/  @P2 STS.U8 [R19+0x623], R10 ;  /* 0x0006230a13002388 */ /* 0x0041e80000000000 */
[----:B---3--:R0:W-:Y:S04]  /*0f40*/  STS.U8 [R19+0x625], R12 ;  /* 0x0006250c13007388 */ /* 0x0081e80000000000 */
[----:B------:R0:W-:Y:S04]  /*0f50*/  STS.U8 [R19+0x624], R20 ;  /* 0x0006241413007388 */ /* 0x0001e80000000000 */
[----:B------:R0:W-:Y:S01]  /*0f60*/  @P2 STS.U8 [R19+0x622], R14 ;  /* 0x0006220e13002388 */ /* 0x0001e20000000000 */
[----:B------:R-:W-:-:S13]  /*0f70*/  ISETP.GE.AND P2, PT, R7, 0x2, PT ;  /* 0x000000020700780c */ /* 0x000fda0003f46270 */
[----:B0-----:R-:W-:Y:S05]  /*0f80*/  @!P2 BRA `(.L_x_14) ;  /* 0x000000040078a947 */ /* 0x001fea0003800000 */
[----:B------:R-:W-:-:S05]  /*0f90*/  IADD3 R25, PT, PT, R25, -0x2, RZ ;  /* 0xfffffffe19197810 */ /* 0x000fca0007ffe0ff */
[----:B------:R-:W-:-:S04]  /*0fa0*/  IMAD R25, R25, R4, RZ ;  /* 0x0000000419197224 */ /* 0x000fc800078e02ff */
[C---:B------:R-:W-:Y:S01]  /*0fb0*/  VIADD R15, R25.reuse, 0x2 ;  /* 0x00000002190f7836 */ /* 0x040fe20000000000 */
[C---:B------:R-:W-:Y:S02]  /*0fc0*/  IADD3 R13, PT, PT, R25.reuse, 0x1, RZ ;  /* 0x00000001190d7810 */ /* 0x040fe40007ffe0ff */
[-C--:B------:R-:W-:Y:S02]  /*0fd0*/  IADD3 R10, P4, PT, R25, R8.reuse, RZ ;  /* 0x00000008190a7210 */ /* 0x080fe40007f9e0ff */
        /* <DEDUP_REMOVED lines=12> */
.L_x_15:
[----:B------:R-:W-:Y:S05]  /*10a0*/  @P1 BRA `(.L_x_16) ;  /* 0x0000000000dc1947 */ /* 0x000fea0003800000 */
[----:B----4-:R-:W-:Y:S01]  /*10b0*/  IMAD R23, R10, UR13, R7 ;  /* 0x0000000d0a177c24 */ /* 0x010fe2000f8e0207 */
[----:B------:R-:W-:-:S03]  /*10c0*/  ISETP.GE.U32.AND P2, PT, R16, UR13, PT ;  /* 0x0000000d10007c0c */ /* 0x000fc6000bf46070 */
[----:B------:R-:W-:-:S04]  /*10d0*/  IMAD R11, R23, R4, RZ ;  /* 0x00000004170b7224 */ /* 0x000fc800078e02ff */
[C---:B------:R-:W-:Y:S01]  /*10e0*/  VIADD R13, R11.reuse, 0x2 ;  /* 0x000000020b0d7836 */ /* 0x040fe20000000000 */
[C---:B------:R-:W-:Y:S02]  /*10f0*/  IADD3 R21, PT, PT, R11.reuse, 0x1, RZ ;  /* 0x000000010b157810 */ /* 0x040fe40007ffe0ff */
[-C--:B------:R-:W-:Y:S02]  /*1100*/  IADD3 R24, P3, PT, R11, R8.reuse, RZ ;  /* 0x000000080b187210 */ /* 0x080fe40007f7e0ff */
[----:B------:R-:W-:Y:S02]  /*1110*/  IADD3 R20, P4, PT, R21, R8, RZ ;  /* 0x0000000815147210 */ /* 0x000fe40007f9e0ff */
[-C--:B------:R-:W-:Y:S01]  /*1120*/  @!P2 IADD3 R11, PT, PT, R13, R4.reuse, RZ ;  /* 0x000000040d0ba210 */ /* 0x080fe20007ffe0ff */
[----:B------:R-:W-:Y:S01]  /*1130*/  @!P2 IMAD R19, R23, R4, R4 ;  /* 0x000000041713a224 */ /* 0x000fe200078e0204 */
[----:B------:R-:W-:Y:S02]  /*1140*/  IADD3.X R25, PT, PT, RZ, R9, RZ, P3, !PT ;  /* 0x00000009ff197210 */ /* 0x000fe40001ffe4ff */
[-C--:B------:R-:W-:Y:S01]  /*1150*/  IADD3 R10, P3, PT, R13, R8.reuse, RZ ;  /* 0x000000080d0a7210 */ /* 0x080fe20007f7e0ff */
[----:B------:R-:W-:Y:S01]  /*1160*/  IMAD.X R21, RZ, RZ, R9, P4 ;  /* 0x000000ffff157224 */ /* 0x000fe200020e0609 */
[C---:B------:R-:W-:Y:S01]  /*1170*/  @!P2 IADD3 R15, PT, PT, R11.reuse, -0x1, RZ ;  /* 0xffffffff0b0fa810 */ /* 0x040fe20007ffe0ff */
[----:B------:R-:W4:Y:S01]  /*1180*/  LDG.E.U8 R24, desc[UR4][R24.64] ;  /* 0x0000000418187981 */ /* 0x000f22000c1e1100 */
[----:B------:R-:W-:-:S02]  /*1190*/  @!P2 IADD3 R12, P4, PT, R11, R8, RZ ;  /* 0x000000080b0ca210 */ /* 0x000fc40007f9e0ff */
[-C--:B------:R-:W-:Y:S01]  /*11a0*/  IADD3.X R11, PT, PT, RZ, R9.reuse, RZ, P3, !PT ;  /* 0x00000009ff0b7210 */ /* 0x080fe20001ffe4ff */
[----:B------:R0:W5:Y:S01]  /*11b0*/  LDG.E.U8 R20, desc[UR4][R20.64] ;  /* 0x0000000414147981 */ /* 0x000162000c1e1100 */
[-C--:B------:R-:W-:Y:S01]  /*11c0*/  @!P2 IADD3 R14, P3, PT, R15, R8.reuse, RZ ;  /* 0x000000080f0ea210 */ /* 0x080fe20007f7e0ff */
[----:B------:R-:W-:Y:S01]  /*11d0*/  @!P2 IMAD.X R13, RZ, RZ, R9, P4 ;  /* 0x000000ffff0da224 */ /* 0x000fe200020e0609 */
[----:B------:R-:W-:Y:S01]  /*11e0*/  @!P2 IADD3 R18, P5, PT, R19, R8, RZ ;  /* 0x000000081312a210 */ /* 0x000fe20007fbe0ff */
[----:B------:R-:W2:Y:S01]  /*11f0*/  LDG.E.U8 R10, desc[UR4][R10.64] ;  /* 0x000000040a0a7981 */ /* 0x000ea2000c1e1100 */
[-C--:B------:R-:W-:Y:S02]  /*1200*/  @!P2 IADD3.X R15, PT, PT, RZ, R9.reuse, RZ, P3, !PT ;  /* 0x00000009ff0fa210 */ /* 0x080fe40001ffe4ff */
[----:B------:R-:W-:Y:S01]  /*1210*/  @!P2 IADD3.X R19, PT, PT, RZ, R9, RZ, P5, !PT ;  /* 0x00000009ff13a210 */ /* 0x000fe20002ffe4ff */
[----:B------:R-:W3:Y:S04]  /*1220*/  @!P2 LDG.E.U8 R12, desc[UR4][R12.64] ;  /* 0x000000040c0ca981 */ /* 0x000ee8000c1e1100 */
[----:B------:R-:W3:Y:S04]  /*1230*/  @!P2 LDG.E.U8 R14, desc[UR4][R14.64] ;  /* 0x000000040e0ea981 */ /* 0x000ee8000c1e1100 */
[----:B------:R-:W3:Y:S01]  /*1240*/  @!P2 LDG.E.U8 R18, desc[UR4][R18.64] ;  /* 0x000000041212a981 */ /* 0x000ee2000c1e1100 */
[----:B------:R-:W1:Y:S01]  /*1250*/  S2R R22, SR_CgaCtaId ;  /* 0x0000000000167919 */ /* 0x000e620000008800 */
[----:B0-----:R-:W-:-:S04]  /*1260*/  MOV R21, 0x400 ;  /* 0x0000040000157802 */ /* 0x001fc80000000f00 */
[----:B-1----:R-:W-:-:S05]  /*1270*/  LEA R21, R22, R21, 0x18 ;  /* 0x0000001516157211 */ /* 0x002fca00078ec0ff */
[----:B------:R-:W-:-:S04]  /*1280*/  IMAD R6, R6, 0x30f, R21 ;  /* 0x0000030f06067824 */ /* 0x000fc800078e0215 */
[----:B------:R-:W-:-:S05]  /*1290*/  IMAD R21, R3, 0x3, R6 ;  /* 0x0000000303157824 */ /* 0x000fca00078e0206 */
[----:B----4-:R0:W-:Y:S04]  /*12a0*/  STS.U8 [R21+0x624], R24 ;  /* 0x0006241815007388 */ /* 0x0101e80000000000 */
[----:B-----5:R0:W-:Y:S04]  /*12b0*/  STS.U8 [R21+0x625], R20 ;  /* 0x0006251415007388 */ /* 0x0201e80000000000 */
[----:B--2---:R0:W-:Y:S04]  /*12c0*/  STS.U8 [R21+0x626], R10 ;  /* 0x0006260a15007388 */ /* 0x0041e80000000000 */
[----:B---3--:R0:W-:Y:S04]  /*12d0*/  @!P2 STS.U8 [R21+0x629], R12 ;  /* 0x0006290c1500a388 */ /* 0x0081e80000000000 */
[----:B------:R0:W-:Y:S04]  /*12e0*/  @!P2 STS.U8 [R21+0x628], R14 ;  /* 0x0006280e1500a388 */ /* 0x0001e80000000000 */
[----:B------:R0:W-:Y:S01]  /*12f0*/  @!P2 STS.U8 [R21+0x627], R18 ;  /* 0x000627121500a388 */ /* 0x0001e20000000000 */
[----:B------:R-:W-:Y:S05]  /*1300*/  @P0 BRA `(.L_x_14) ;  /* 0x0000000000980947 */ /* 0x000fea0003800000 */
[----:B------:R-:W-:-:S04]  /*1310*/  VIADD R23, R23, 0x2 ;  /* 0x0000000217177836 */ /* 0x000fc80000000000 */
[----:B------:R-:W-:-:S05]  /*1320*/  IMAD R23, R23, R4, RZ ;  /* 0x0000000417177224 */ /* 0x000fca00078e02ff */
[C---:B------:R-:W-:Y:S02]  /*1330*/  IADD3 R15, PT, PT, R23.reuse, 0x2, RZ ;  /* 0x00000002170f7810 */ /* 0x040fe40007ffe0ff */
[C---:B------:R-:W-:Y:S02]  /*1340*/  IADD3 R13, PT, PT, R23.reuse, 0x1, RZ ;  /* 0x00000001170d7810 */ /* 0x040fe40007ffe0ff */
[-C--:B0-----:R-:W-:Y:S02]  /*1350*/  IADD3 R10, P4, PT, R23, R8.reuse, RZ ;  /* 0x00000008170a7210 */ /* 0x081fe40007f9e0ff */
[-C--:B------:R-:W-:Y:S02]  /*1360*/  IADD3 R14, P2, PT, R15, R8.reuse, RZ ;  /* 0x000000080f0e7210 */ /* 0x080fe40007f5e0ff */
[----:B------:R-:W-:Y:S01]  /*1370*/  IADD3 R12, P3, PT, R13, R8, RZ ;  /* 0x000000080d0c7210 */ /* 0x000fe20007f7e0ff */
[----:B------:R-:W-:Y:S01]  /*1380*/  IMAD.X R11, RZ, RZ, R9, P4 ;  /* 0x000000ffff0b7224 */ /* 0x000fe200020e0609 */
[----:B------:R-:W-:-:S02]  /*1390*/  IADD3.X R15, PT, PT, RZ, R9, RZ, P2, !PT ;  /* 0x00000009ff0f7210 */ /* 0x000fc400017fe4ff */
[----:B------:R-:W-:Y:S02]  /*13a0*/  IADD3.X R13, PT, PT, RZ, R9, RZ, P3, !PT ;  /* 0x00000009ff0d7210 */ /* 0x000fe40001ffe4ff */
[----:B------:R-:W2:Y:S04]  /*13b0*/  LDG.E.U8 R10, desc[UR4][R10.64] ;  /* 0x000000040a0a7981 */ /* 0x000ea8000c1e1100 */
[----:B------:R-:W3:Y:S04]  /*13c0*/  LDG.E.U8 R14, desc[UR4][R14.64] ;  /* 0x000000040e0e7981 */ /* 0x000ee8000c1e1100 */
[----:B------:R-:W4:Y:S04]  /*13d0*/  LDG.E.U8 R12, desc[UR4][R12.64] ;  /* 0x000000040c0c7981 */ /* 0x000f28000c1e1100 */
[----:B--2---:R0:W-:Y:S04]  /*13e0*/  STS.U8 [R21+0x62a], R10 ;  /* 0x00062a0a15007388 */ /* 0x0041e80000000000 */
[----:B---3--:R0:W-:Y:S04]  /*13f0*/  STS.U8 [R21+0x62c], R14 ;  /* 0x00062c0e15007388 */ /* 0x0081e80000000000 */
[----:B----4-:R0:W-:Y:S01]  /*1400*/  STS.U8 [R21+0x62b], R12 ;  /* 0x00062b0c15007388 */ /* 0x0101e20000000000 */
[----:B------:R-:W-:Y:S05]  /*1410*/  BRA `(.L_x_14) ;  /* 0x0000000000547947 */ /* 0x000fea0003800000 */
.L_x_16:
[----:B----4-:R-:W-:-:S04]  /*1420*/  IMAD R10, R10, UR13, R7 ;  /* 0x0000000d0a0a7c24 */ /* 0x010fc8000f8e0207 */
[----:B--2---:R-:W-:-:S04]  /*1430*/  IMAD R10, R10, UR14, RZ ;  /* 0x0000000e0a0a7c24 */ /* 0x004fc8000f8e02ff */
[C---:B------:R-:W-:Y:S01]  /*1440*/  VIADD R14, R10.reuse, 0x2 ;  /* 0x000000020a0e7836 */ /* 0x040fe20000000000 */
[C---:B------:R-:W-:Y:S02]  /*1450*/  IADD3 R12, PT, PT, R10.reuse, 0x1, RZ ;  /* 0x000000010a0c7810 */ /* 0x040fe40007ffe0ff */
[----:B------:R-:W-:Y:S02]  /*1460*/  IADD3 R10, P4, PT, R10, UR16, RZ ;  /* 0x000000100a0a7c10 */ /* 0x000fe4000ff9e0ff */
[----:B------:R-:W-:Y:S02]  /*1470*/  IADD3 R14, P2, PT, R14, UR16, RZ ;  /* 0x000000100e0e7c10 */ /* 0x000fe4000ff5e0ff */
[----:B------:R-:W-:Y:S02]  /*1480*/  IADD3 R12, P3, PT, R12, UR16, RZ ;  /* 0x000000100c0c7c10 */ /* 0x000fe4000ff7e0ff */
[----:B------:R-:W-:Y:S01]  /*1490*/  IADD3.X R11, PT, PT, RZ, UR17, RZ, P4, !PT ;  /* 0x00000011ff0b7c10 */ /* 0x000fe2000a7fe4ff */
[----:B------:R-:W-:Y:S01]  /*14a0*/  IMAD.X R15, RZ, RZ, UR17, P2 ;  /* 0x00000011ff0f7e24 */ /* 0x000fe200090e06ff */
[----:B------:R-:W-:-:S03]  /*14b0*/  IADD3.X R13, PT, PT, RZ, UR17, RZ, P3, !PT ;  /* 0x00000011ff0d7c10 */ /* 0x000fc60009ffe4ff */
[----:B------:R-:W2:Y:S04]  /*14c0*/  LDG.E.U8 R10, desc[UR4][R10.64] ;  /* 0x000000040a0a7981 */ /* 0x000ea8000c1e1100 */
[----:B------:R-:W4:Y:S04]  /*14d0*/  LDG.E.U8 R14, desc[UR4][R14.64] ;  /* 0x000000040e0e7981 */ /* 0x000f28000c1e1100 */
[----:B------:R-:W5:Y:S01]  /*14e0*/  LDG.E.U8 R12, desc[UR4][R12.64] ;  /* 0x000000040c0c7981 */ /* 0x000f62000c1e1100 */
[----:B------:R-:W-:Y:S01]  /*14f0*/  MOV R18, 0x400 ;  /* 0x0000040000127802 */ /* 0x000fe20000000f00 */
[----:B------:R-:W0:Y:S03]  /*1500*/  S2R R19, SR_CgaCtaId ;  /* 0x0000000000137919 */ /* 0x000e260000008800 */
[----:B0-----:R-:W-:-:S05]  /*1510*/  LEA R19, R19, R18, 0x18 ;  /* 0x0000001213137211 */ /* 0x001fca00078ec0ff */
[----:B------:R-:W-:-:S04]  /*1520*/  IMAD R6, R6, 0x30f, R19 ;  /* 0x0000030f06067824 */ /* 0x000fc800078e0213 */
[----:B------:R-:W-:-:S05]  /*1530*/  IMAD R19, R3, 0x3, R6 ;  /* 0x0000000303137824 */ /* 0x000fca00078e0206 */
[----:B--2---:R0:W-:Y:S04]  /*1540*/  STS.U8 [R19+0x624], R10 ;  /* 0x0006240a13007388 */ /* 0x0041e80000000000 */
[----:B----4-:R0:W-:Y:S04]  /*1550*/  STS.U8 [R19+0x626], R14 ;  /* 0x0006260e13007388 */ /* 0x0101e80000000000 */
[----:B-----5:R0:W-:Y:S02]  /*1560*/  STS.U8 [R19+0x625], R12 ;  /* 0x0006250c13007388 */ /* 0x0201e40000000000 */
.L_x_14:
[----:B-1234-:R-:W-:Y:S05]  /*1570*/  BSYNC.RECONVERGENT B0 ;  /* 0x0000000000007941 */ /* 0x01efea0003800200 */
.L_x_13:
[----:B------:R-:W-:-:S04]  /*1580*/  IADD3 R17, PT, PT, R17, 0x1, RZ ;  /* 0x0000000111117810 */ /* 0x000fc80007ffe0ff */
[----:B------:R-:W-:-:S13]  /*1590*/  ISETP.NE.AND P2, PT, R17, 0x3, PT ;  /* 0x000000031100780c */ /* 0x000fda0003f45270 */
[----:B------:R-:W-:Y:S05]  /*15a0*/  @!P2 BRA `(.L_x_11) ;  /* 0x000000080054a947 */ /* 0x000fea0003800000 */
[----:B------:R-:W-:Y:S05]  /*15b0*/  BRA `(.L_x_17) ;  /* 0xfffffff400b47947 */ /* 0x000fea000383ffff */
.L_x_12:
[----:B------:R-:W-:-:S13]  /*15c0*/  ISETP.GE.AND P0, PT, R7, RZ, PT ;  /* 0x000000ff0700720c */ /* 0x000fda0003f06270 */
[----:B------:R-:W-:Y:S05]  /*15d0*/  @!P0 BRA `(.L_x_11) ;  /* 0x0000000800488947 */ /* 0x000fea0003800000 */
[----:B------:R-:W-:-:S13]  /*15e0*/  ISETP.NE.AND P0, PT, R3, RZ, PT ;  /* 0x000000ff0300720c */ /* 0x000fda0003f05270 */
[----:B------:R-:W-:Y:S05]  /*15f0*/  @P0 BRA `(.L_x_18) ;  /* 0x0000000000e80947 */ /* 0x000fea0003800000 */
[----:B------:R-:W5:Y:S01]  /*1600*/  LDC R4, c[0x0][0x398] ;  /* 0x0000e600ff047b82 */ /* 0x000f620000000800 */
[----:B------:R-:W-:Y:S01]  /*1610*/  ISETP.NE.AND P3, PT, R7, RZ, PT ;  /* 0x000000ff0700720c */ /* 0x000fe20003f65270 */
[----:B------:R-:W-:-:S06]  /*1620*/  IMAD R21, R2, UR15, R7 ;  /* 0x0000000f02157c24 */ /* 0x000fcc000f8e0207 */
[----:B------:R-:W0:Y:S06]  /*1630*/  LDC.64 R8, c[0x0][0x380] ;  /* 0x0000e000ff087b82 */ /* 0x000e2c0000000a00 */
[C---:B------:R-:W-:Y:S02]  /*1640*/  @P3 VIADD R11, R21.reuse, 0xffffffff ;  /* 0xffffffff150b3836 */ /* 0x040fe40000000000 */
[-C--:B-----5:R-:W-:Y:S02]  /*1650*/  IMAD R19, R21, R4.reuse, RZ ;  /* 0x0000000415137224 */ /* 0x0a0fe400078e02ff */
[----:B------:R-:W-:-:S02]  /*1660*/  @P3 IMAD R13, R11, R4, RZ ;  /* 0x000000040b0d3224 */ /* 0x000fc400078e02ff */
[C---:B------:R-:W-:Y:S01]  /*1670*/  VIADD R15, R19.reuse, 0x1 ;  /* 0x00000001130f7836 */ /* 0x040fe20000000000 */
[----:B------:R-:W-:Y:S02]  /*1680*/  IADD3 R11, PT, PT, R19, 0x2, RZ ;  /* 0x00000002130b7810 */ /* 0x000fe40007ffe0ff */
[C---:B------:R-:W-:Y:S02]  /*1690*/  @P3 IADD3 R17, PT, PT, R13.reuse, 0x2, RZ ;  /* 0x000000020d113810 */ /* 0x040fe40007ffe0ff */
[-C--:B0-----:R-:W-:Y:S02]  /*16a0*/  @P3 IADD3 R22, P1, PT, R13, R8.reuse, RZ ;  /* 0x000000080d163210 */ /* 0x081fe40007f3e0ff */
[-C--:B------:R-:W-:Y:S02]  /*16b0*/  IADD3 R10, P0, PT, R11, R8.reuse, RZ ;  /* 0x000000080b0a7210 */ /* 0x080fe40007f1e0ff */
[----:B------:R-:W-:Y:S02]  /*16c0*/  @P3 IADD3.X R23, PT, PT, RZ, R9, RZ, P1, !PT ;  /* 0x00000009ff173210 */ /* 0x000fe40000ffe4ff */
[----:B------:R-:W-:Y:S01]  /*16d0*/  @P3 IADD3 R13, PT, PT, R13, 0x1, RZ ;  /* 0x000000010d0d3810 */ /* 0x000fe20007ffe0ff */
[----:B------:R-:W-:Y:S01]  /*16e0*/  IMAD.X R11, RZ, RZ, R9, P0 ;  /* 0x000000ffff0b7224 */ /* 0x000fe200000e0609 */
[-C--:B------:R-:W-:Y:S01]  /*16f0*/  @P3 IADD3 R12, P1, PT, R17, R8.reuse, RZ ;  /* 0x00000008110c3210 */ /* 0x080fe20007f3e0ff */
[----:B------:R0:W5:Y:S01]  /*1700*/  @P3 LDG.E.U8 R22, desc[UR4][R22.64] ;  /* 0x0000000416163981 */ /* 0x000162000c1e1100 */
[----:B------:R-:W-:-:S02]  /*1710*/  @P3 IADD3 R16, P2, PT, R13, R8, RZ ;  /* 0x000000080d103210 */ /* 0x000fc40007f5e0ff */
[-C--:B------:R-:W-:Y:S01]  /*1720*/  IADD3 R14, P0, PT, R15, R8.reuse, RZ ;  /* 0x000000080f0e7210 */ /* 0x080fe20007f1e0ff */
[----:B------:R-:W2:Y:S01]  /*1730*/  LDG.E.U8 R10, desc[UR4][R10.64] ;  /* 0x000000040a0a7981 */ /* 0x000ea2000c1e1100 */
[-C--:B------:R-:W-:Y:S02]  /*1740*/  @P3 IADD3.X R13, PT, PT, RZ, R9.reuse, RZ, P1, !PT ;  /* 0x00000009ff0d3210 */ /* 0x080fe40000ffe4ff */
[----:B------:R-:W-:Y:S01]  /*1750*/  IADD3 R18, P1, PT, R19, R8, RZ ;  /* 0x0000000813127210 */ /* 0x000fe20007f3e0ff */
[----:B------:R-:W-:Y:S01]  /*1760*/  IMAD.X R15, RZ, RZ, R9, P0 ;  /* 0x000000ffff0f7224 */ /* 0x000fe200000e0609 */
[-C--:B------:R-:W-:Y:S01]  /*1770*/  @P3 IADD3.X R17, PT, PT, RZ, R9.reuse, RZ, P2, !PT ;  /* 0x00000009ff113210 */ /* 0x080fe200017fe4ff */
[----:B------:R-:W3:Y:S01]  /*1780*/  @P3 LDG.E.U8 R12, desc[UR4][R12.64] ;  /* 0x000000040c0c3981 */ /* 0x000ee2000c1e1100 */
[----:B------:R-:W-:-:S03]  /*1790*/  IADD3.X R19, PT, PT, RZ, R9, RZ, P1, !PT ;  /* 0x00000009ff137210 */ /* 0x000fc60000ffe4ff */
[----:B------:R-:W4:Y:S04]  /*17a0*/  @P3 LDG.E.U8 R16, desc[UR4][R16.64] ;  /* 0x0000000410103981 */ /* 0x000f28000c1e1100 */
[----:B------:R-:W4:Y:S04]  /*17b0*/  LDG.E.U8 R14, desc[UR4][R14.64] ;  /* 0x000000040e0e7981 */ /* 0x000f28000c1e1100 */
[----:B------:R-:W4:Y:S01]  /*17c0*/  LDG.E.U8 R18, desc[UR4][R18.64] ;  /* 0x0000000412127981 */ /* 0x000f22000c1e1100 */
[----:B0-----:R-:W0:Y:S01]  /*17d0*/  S2R R23, SR_CgaCtaId ;  /* 0x0000000000177919 */ /* 0x001e220000008800 */
[----:B------:R-:W-:-:S02]  /*17e0*/  MOV R6, 0x400 ;  /* 0x0000040000067802 */ /* 0x000fc40000000f00 */
[----:B------:R-:W-:Y:S02]  /*17f0*/  ISETP.GE.U32.AND P0, PT, R7, 0x2, PT ;  /* 0x000000020700780c */ /* 0x000fe40003f06070 */
[----:B0-----:R-:W-:-:S05]  /*1800*/  LEA R23, R23, R6, 0x18 ;  /* 0x0000000617177211 */ /* 0x001fca00078ec0ff */
[----:B------:R-:W-:-:S05]  /*1810*/  IMAD R23, R0, 0x30f, R23 ;  /* 0x0000030f00177824 */ /* 0x000fca00078e0217 */
[----:B-----5:R0:W-:Y:S04]  /*1820*/  @P3 STS.U8 [R23+0x621], R22 ;  /* 0x0006211617003388 */ /* 0x0201e80000000000 */
[----:B--2---:R0:W-:Y:S04]  /*1830*/  STS.U8 [R23+0x626], R10 ;  /* 0x0006260a17007388 */ /* 0x0041e80000000000 */
[----:B---3--:R0:W-:Y:S04]  /*1840*/  @P3 STS.U8 [R23+0x623], R12 ;  /* 0x0006230c17003388 */ /* 0x0081e80000000000 */
[----:B----4-:R0:W-:Y:S04]  /*1850*/  @P3 STS.U8 [R23+0x622], R16 ;  /* 0x0006221017003388 */ /* 0x0101e80000000000 */
[----:B------:R0:W-:Y:S04]  /*1860*/  STS.U8 [R23+0x625], R14 ;  /* 0x0006250e17007388 */ /* 0x0001e80000000000 */
[----:B------:R0:W-:Y:S01]  /*1870*/  STS.U8 [R23+0x624], R18 ;  /* 0x0006241217007388 */ /* 0x0001e20000000000 */
[----:B------:R-:W-:Y:S05]  /*1880*/  @!P0 BRA `(.L_x_11) ;  /* 0x00000004009c8947 */ /* 0x000fea0003800000 */
[----:B------:R-:W-:-:S05]  /*1890*/  IADD3 R21, PT, PT, R21, -0x2, RZ ;  /* 0xfffffffe15157810 */ /* 0x000fca0007ffe0ff */
        /* <DEDUP_REMOVED lines=16> */
.L_x_18:
[----:B------:R-:W-:-:S06]  /*19a0*/  UIADD3 UR6, UPT, UPT, UR8, -0x1, URZ ;  /* 0xffffffff08067890 */ /* 0x000fcc000fffe0ff */
[----:B------:R-:W-:-:S13]  /*19b0*/  ISETP.NE.AND P0, PT, R3, UR6, PT ;  /* 0x0000000603007c0c */ /* 0x000fda000bf05270 */
[----:B------:R-:W-:Y:S05]  /*19c0*/  @P0 BRA `(.L_x_19) ;  /* 0x0000000000f00947 */ /* 0x000fea0003800000 */
[----:B------:R-:W5:Y:S01]  /*19d0*/  LDC R4, c[0x0][0x398] ;  /* 0x0000e600ff047b82 */ /* 0x000f620000000800 */
[----:B------:R-:W-:Y:S01]  /*19e0*/  IADD3 R6, PT, PT, R7, 0x1, RZ ;  /* 0x0000000107067810 */ /* 0x000fe20007ffe0ff */
[----:B------:R-:W-:-:S03]  /*19f0*/  IMAD R21, R2, UR15, R7 ;  /* 0x0000000f02157c24 */ /* 0x000fc6000f8e0207 */
[----:B------:R-:W-:-:S03]  /*1a00*/  ISETP.GE.U32.AND P3, PT, R6, UR15, PT ;  /* 0x0000000f06007c0c */ /* 0x000fc6000bf66070 */
[----:B------:R-:W0:Y:S01]  /*1a10*/  LDC.64 R8, c[0x0][0x380] ;  /* 0x0000e000ff087b82 */ /* 0x000e220000000a00 */
[----:B-----5:R-:W-:-:S09]  /*1a20*/  IMAD R19, R21, R4, RZ ;  /* 0x0000000415137224 */ /* 0x020fd200078e02ff */
[----:B------:R-:W-:Y:S02]  /*1a30*/  @!P3 IMAD R11, R21, R4, R4 ;  /* 0x00000004150bb224 */ /* 0x000fe400078e0204 */
[C---:B------:R-:W-:Y:S02]  /*1a40*/  VIADD R17, R19.reuse, 0x2 ;  /* 0x0000000213117836 */ /* 0x040fe40000000000 */
[----:B------:R-:W-:Y:S01]  /*1a50*/  VIADD R13, R19, 0x1 ;  /* 0x00000001130d7836 */ /* 0x000fe20000000000 */
[-C--:B0-----:R-:W-:Y:S02]  /*1a60*/  @!P3 IADD3 R10, P0, PT, R11, R8.reuse, RZ ;  /* 0x000000080b0ab210 */ /* 0x081fe40007f1e0ff */
[C---:B------:R-:W-:Y:S02]  /*1a70*/  IADD3 R22, P1, PT, R17.reuse, R8, RZ ;  /* 0x0000000811167210 */ /* 0x040fe40007f3e0ff */
[----:B------:R-:W-:Y:S02]  /*1a80*/  @!P3 IADD3 R17, PT, PT, R17, R4, RZ ;  /* 0x000000041111b210 */ /* 0x000fe40007ffe0ff */
[----:B------:R-:W-:-:S02]  /*1a90*/  @!P3 IADD3.X R11, PT, PT, RZ, R9, RZ, P0, !PT ;  /* 0x00000009ff0bb210 */ /* 0x000fc400007fe4ff */
[CC--:B------:R-:W-:Y:S02]  /*1aa0*/  @!P3 IADD3 R16, P0, PT, R17.reuse, R8.reuse, RZ ;  /* 0x000000081110b210 */ /* 0x0c0fe40007f1e0ff */
[----:B------:R-:W-:Y:S01]  /*1ab0*/  @!P3 IADD3 R15, PT, PT, R17, -0x1, RZ ;  /* 0xffffffff110fb810 */ /* 0x000fe20007ffe0ff */
[----:B------:R-:W5:Y:S01]  /*1ac0*/  @!P3 LDG.E.U8 R10, desc[UR4][R10.64] ;  /* 0x000000040a0ab981 */ /* 0x000f62000c1e1100 */
[-C--:B------:R-:W-:Y:S01]  /*1ad0*/  IADD3.X R23, PT, PT, RZ, R9.reuse, RZ, P1, !PT ;  /* 0x00000009ff177210 */ /* 0x080fe20000ffe4ff */
[--C-:B------:R-:W-:Y:S01]  /*1ae0*/  @!P3 IMAD.X R17, RZ, RZ, R9.reuse, P0 ;  /* 0x000000ffff11b224 */ /* 0x100fe200000e0609 */
[-C--:B------:R-:W-:Y:S02]  /*1af0*/  IADD3 R18, P0, PT, R19, R8.reuse, RZ ;  /* 0x0000000813127210 */ /* 0x080fe40007f1e0ff */
[-C--:B------:R-:W-:Y:S01]  /*1b00*/  IADD3 R12, P2, PT, R13, R8.reuse, RZ ;  /* 0x000000080d0c7210 */ /* 0x080fe20007f5e0ff */
[----:B------:R0:W2:Y:S01]  /*1b10*/  LDG.E.U8 R6, desc[UR4][R22.64] ;  /* 0x0000000416067981 */ /* 0x0000a2000c1e1100 */
[----:B------:R-:W-:Y:S01]  /*1b20*/  @!P3 IADD3 R14, P1, PT, R15, R8, RZ ;  /* 0x000000080f0eb210 */ /* 0x000fe20007f3e0ff */
[----:B------:R-:W-:Y:S01]  /*1b30*/  IMAD.X R19, RZ, RZ, R9, P0 ;  /* 0x000000ffff137224 */ /* 0x000fe200000e0609 */
[-C--:B------:R-:W-:Y:S01]  /*1b40*/  IADD3.X R13, PT, PT, RZ, R9.reuse, RZ, P2, !PT ;  /* 0x00000009ff0d7210 */ /* 0x080fe200017fe4ff */
[----:B------:R-:W3:Y:S01]  /*1b50*/  @!P3 LDG.E.U8 R16, desc[UR4][R16.64] ;  /* 0x000000041010b981 */ /* 0x000ee2000c1e1100 */
[----:B------:R-:W-:-:S03]  /*1b60*/  @!P3 IADD3.X R15, PT, PT, RZ, R9, RZ, P1, !PT ;  /* 0x00000009ff0fb210 */ /* 0x000fc60000ffe4ff */
[----:B------:R1:W4:Y:S04]  /*1b70*/  LDG.E.U8 R12, desc[UR4][R12.64] ;  /* 0x000000040c0c7981 */ /* 0x000328000c1e1100 */
[----:B------:R-:W4:Y:S04]  /*1b80*/  @!P3 LDG.E.U8 R14, desc[UR4][R14.64] ;  /* 0x000000040e0eb981 */ /* 0x000f28000c1e1100 */
[----:B------:R-:W4:Y:S01]  /*1b90*/  LDG.E.U8 R18, desc[UR4][R18.64] ;  /* 0x0000000412127981 */ /* 0x000f22000c1e1100 */
[----:B0-----:R-:W0:Y:S01]  /*1ba0*/  S2R R23, SR_CgaCtaId ;  /* 0x0000000000177919 */ /* 0x001e220000008800 */
[----:B------:R-:W-:-:S02]  /*1bb0*/  MOV R20, 0x400 ;  /* 0x0000040000147802 */ /* 0x000fc40000000f00 */
[----:B-1----:R-:W-:-:S04]  /*1bc0*/  IADD3 R13, PT, PT, R7, 0x2, RZ ;  /* 0x00000002070d7810 */ /* 0x002fc80007ffe0ff */
[----:B------:R-:W-:Y:S02]  /*1bd0*/  ISETP.GE.U32.AND P0, PT, R13, UR15, PT ;  /* 0x0000000f0d007c0c */ /* 0x000fe4000bf06070 */
[----:B0-----:R-:W-:-:S05]  /*1be0*/  LEA R23, R23, R20, 0x18 ;  /* 0x0000001417177211 */ /* 0x001fca00078ec0ff */
[----:B------:R-:W-:-:S04]  /*1bf0*/  IMAD R20, R0, 0x30f, R23 ;  /* 0x0000030f00147824 */ /* 0x000fc800078e0217 */
[----:B------:R-:W-:-:S05]  /*1c00*/  IMAD R11, R3, 0x3, R20 ;  /* 0x00000003030b7824 */ /* 0x000fca00078e0214 */
[----:B-----5:R0:W-:Y:S04]  /*1c10*/  @!P3 STS.U8 [R11+0x627], R10 ;  /* 0x0006270a0b00b388 */ /* 0x0201e80000000000 */
[----:B--2---:R0:W-:Y:S04]  /*1c20*/  STS.U8 [R11+0x626], R6 ;  /* 0x000626060b007388 */ /* 0x0041e80000000000 */
[----:B---3--:R0:W-:Y:S04]  /*1c30*/  @!P3 STS.U8 [R11+0x629], R16 ;  /* 0x000629100b00b388 */ /* 0x0081e80000000000 */
[----:B----4-:R0:W-:Y:S04]  /*1c40*/  STS.U8 [R11+0x625], R12 ;  /* 0x0006250c0b007388 */ /* 0x0101e80000000000 */
[----:B------:R0:W-:Y:S04]  /*1c50*/  @!P3 STS.U8 [R11+0x628], R14 ;  /* 0x0006280e0b00b388 */ /* 0x0001e80000000000 */
[----:B------:R0:W-:Y:S01]  /*1c60*/  STS.U8 [R11+0x624], R18 ;  /* 0x000624120b007388 */ /* 0x0001e20000000000 */
        /* <DEDUP_REMOVED lines=18> */
.L_x_19:
[----:B------:R-:W5:Y:S01]  /*1d90*/  LDCU UR6, c[0x0][0x398] ;  /* 0x00007300ff0677ac */ /* 0x000f620008000800 */
[----:B------:R-:W-:Y:S01]  /*1da0*/  IMAD R4, R2, UR15, R7 ;  /* 0x0000000f02047c24 */ /* 0x000fe2000f8e0207 */
[----:B------:R-:W0:Y:S03]  /*1db0*/  LDCU.64 UR18, c[0x0][0x380] ;  /* 0x00007000ff1277ac */ /* 0x000e260008000a00 */
[----:B-----5:R-:W-:-:S04]  /*1dc0*/  IMAD R4, R4, UR6, RZ ;  /* 0x0000000604047c24 */ /* 0x020fc8000f8e02ff */
[C---:B------:R-:W-:Y:S01]  /*1dd0*/  VIADD R10, R4.reuse, 0x1 ;  /* 0x00000001040a7836 */ /* 0x040fe20000000000 */
[C---:B------:R-:W-:Y:S02]  /*1de0*/  IADD3 R8, PT, PT, R4.reuse, 0x2, RZ ;  /* 0x0000000204087810 */ /* 0x040fe40007ffe0ff */
[----:B0-----:R-:W-:Y:S02]  /*1df0*/  IADD3 R12, P2, PT, R4, UR18, RZ ;  /* 0x00000012040c7c10 */ /* 0x001fe4000ff5e0ff */
[----:B------:R-:W-:Y:S02]  /*1e00*/  IADD3 R10, P1, PT, R10, UR18, RZ ;  /* 0x000000120a0a7c10 */ /* 0x000fe4000ff3e0ff */
[----:B------:R-:W-:Y:S02]  /*1e10*/  IADD3 R8, P0, PT, R8, UR18, RZ ;  /* 0x0000001208087c10 */ /* 0x000fe4000ff1e0ff */
[----:B------:R-:W-:Y:S01]  /*1e20*/  IADD3.X R13, PT, PT, RZ, UR19, RZ, P2, !PT ;  /* 0x00000013ff0d7c10 */ /* 0x000fe200097fe4ff */
[----:B------:R-:W-:Y:S01]  /*1e30*/  IMAD.X R11, RZ, RZ, UR19, P1 ;  /* 0x00000013ff0b7e24 */ /* 0x000fe200088e06ff */
[----:B------:R-:W-:-:S03]  /*1e40*/  IADD3.X R9, PT, PT, RZ, UR19, RZ, P0, !PT ;  /* 0x00000013ff097c10 */ /* 0x000fc600087fe4ff */
[----:B------:R-:W5:Y:S04]  /*1e50*/  LDG.E.U8 R12, desc[UR4][R12.64] ;  /* 0x000000040c0c7981 */ /* 0x000f68000c1e1100 */
[----:B------:R-:W2:Y:S04]  /*1e60*/  LDG.E.U8 R8, desc[UR4][R8.64] ;  /* 0x0000000408087981 */ /* 0x000ea8000c1e1100 */
[----:B------:R-:W3:Y:S01]  /*1e70*/  LDG.E.U8 R10, desc[UR4][R10.64] ;  /* 0x000000040a0a7981 */ /* 0x000ee2000c1e1100 */
[----:B------:R-:W-:Y:S01]  /*1e80*/  MOV R4, 0x400 ;  /* 0x0000040000047802 */ /* 0x000fe20000000f00 */
[----:B------:R-:W0:Y:S03]  /*1e90*/  S2R R15, SR_CgaCtaId ;  /* 0x00000000000f7919 */ /* 0x000e260000008800 */
[----:B0-----:R-:W-:-:S05]  /*1ea0*/  LEA R15, R15, R4, 0x18 ;  /* 0x000000040f0f7211 */ /* 0x001fca00078ec0ff */
[----:B------:R-:W-:-:S04]  /*1eb0*/  IMAD R4, R0, 0x30f, R15 ;  /* 0x0000030f00047824 */ /* 0x000fc800078e020f */
[----:B------:R-:W-:-:S05]  /*1ec0*/  IMAD R15, R3, 0x3, R4 ;  /* 0x00000003030f7824 */ /* 0x000fca00078e0204 */
[----:B-----5:R0:W-:Y:S04]  /*1ed0*/  STS.U8 [R15+0x624], R12 ;  /* 0x0006240c0f007388 */ /* 0x0201e80000000000 */
[----:B--2---:R0:W-:Y:S04]  /*1ee0*/  STS.U8 [R15+0x626], R8 ;  /* 0x000626080f007388 */ /* 0x0041e80000000000 */
[----:B---3--:R0:W-:Y:S02]  /*1ef0*/  STS.U8 [R15+0x625], R10 ;  /* 0x0006250a0f007388 */ /* 0x0081e40000000000 */
.L_x_11:
[----:B01234-:R-:W-:Y:S05]  /*1f00*/  BSYNC.RECONVERGENT B1 ;  /* 0x0000000000017941 */ /* 0x01ffea0003800200 */
.L_x_0:
[----:B------:R-:W0:Y:S01]  /*1f10*/  S2R R4, SR_CgaCtaId ;  /* 0x0000000000047919 */ /* 0x000e220000008800 */
[----:B------:R-:W1:Y:S01]  /*1f20*/  LDCU UR6, c[0x0][0x394] ;  /* 0x00007280ff0677ac */ /* 0x000e620008000800 */
[C---:B------:R-:W-:Y:S01]  /*1f30*/  VIADD R9, R7.reuse, 0x1 ;  /* 0x0000000107097836 */ /* 0x040fe20000000000 */
[C---:B------:R-:W-:Y:S01]  /*1f40*/  IADD3 R6, PT, PT, R7.reuse, -0x2, RZ ;  /* 0xfffffffe07067810 */ /* 0x040fe20007ffe0ff */
[----:B------:R-:W-:Y:S01]  /*1f50*/  IMAD R0, R0, 0x105, R3 ;  /* 0x0000010500007824 */ /* 0x000fe200078e0203 */
[----:B------:R-:W-:Y:S01]  /*1f60*/  MOV R3, 0x400 ;  /* 0x0000040000037802 */ /* 0x000fe20000000f00 */
[----:B------:R-:W-:Y:S01]  /*1f70*/  BSSY.RECONVERGENT B0, `(.L_x_20) ;  /* 0x0000036000007945 */ /* 0x000fe20003800200 */
[----:B------:R-:W-:Y:S01]  /*1f80*/  IADD3 R8, PT, PT, R7, -0x1, RZ ;  /* 0xffffffff07087810 */ /* 0x000fe20007ffe0ff */
[----:B------:R-:W-:Y:S01]  /*1f90*/  HFMA2 R10, -RZ, RZ, 0, 0 ;  /* 0x00000000ff0a7431 */ /* 0x000fe200000001ff */
[----:B------:R-:W-:Y:S01]  /*1fa0*/  BAR.SYNC.DEFER_BLOCKING 0x0 ;  /* 0x0000000000007b1d */ /* 0x000fe20000010000 */
[----:B-1----:R-:W-:-:S02]  /*1fb0*/  ISETP.GE.U32.AND P4, PT, R9, UR6, PT ;  /* 0x0000000609007c0c */ /* 0x002fc4000bf86070 */
[----:B------:R-:W-:Y:S02]  /*1fc0*/  IADD3 R9, PT, PT, R7, 0x2, RZ ;  /* 0x0000000207097810 */ /* 0x000fe40007ffe0ff */
[----:B------:R-:W-:Y:S01]  /*1fd0*/  ISETP.GE.U32.AND P2, PT, R6, UR6, PT ;  /* 0x0000000606007c0c */ /* 0x000fe2000bf46070 */
[----:B------:R-:W-:Y:S01]  /*1fe0*/  VIADD R6, R2, 0xffffffff ;  /* 0xffffffff02067836 */ /* 0x000fe20000000000 */
[----:B------:R-:W-:Y:S02]  /*1ff0*/  ISETP.GE.U32.AND P6, PT, R9, UR6, PT ;  /* 0x0000000609007c0c */ /* 0x000fe4000bfc6070 */
[C---:B------:R-:W-:Y:S02]  /*2000*/  ISETP.GT.AND P2, PT, R7.reuse, 0x1, !P2 ;  /* 0x000000010700780c */ /* 0x040fe40005744270 */
[----:B------:R-:W-:Y:S02]  /*2010*/  ISETP.GT.AND P6, PT, R7, -0x3, !P6 ;  /* 0xfffffffd0700780c */ /* 0x000fe400077c4270 */
[----:B------:R-:W-:-:S02]  /*2020*/  ISETP.GE.U32.AND P3, PT, R8, UR6, PT ;  /* 0x0000000608007c0c */ /* 0x000fc4000bf66070 */
[----:B0-----:R-:W-:Y:S02]  /*2030*/  LEA R3, R4, R3, 0x18 ;  /* 0x0000000304037211 */ /* 0x001fe400078ec0ff */
[----:B------:R-:W-:Y:S02]  /*2040*/  IADD3 R4, PT, PT, R2, -0x2, RZ ;  /* 0xfffffffe02047810 */ /* 0x000fe40007ffe0ff */
[----:B------:R-:W-:Y:S01]  /*2050*/  P2R R14, PR, RZ, 0x40 ;  /* 0x00000040ff0e7803 */ /* 0x000fe20000000000 */
[----:B------:R-:W-:Y:S01]  /*2060*/  IMAD R0, R0, 0x3, R3 ;  /* 0x0000000300007824 */ /* 0x000fe200078e0203 */
[-C--:B------:R-:W-:Y:S02]  /*2070*/  ISETP.GE.U32.AND P5, PT, R4, R5.reuse, PT ;  /* 0x000000050400720c */ /* 0x080fe40003fa6070 */
[----:B------:R-:W-:Y:S02]  /*2080*/  IADD3 R8, PT, PT, R2, 0x1, RZ ;  /* 0x0000000102087810 */ /* 0x000fe40007ffe0ff */
[----:B------:R-:W-:Y:S01]  /*2090*/  ISETP.GT.AND P5, PT, R4, -0x1, !P5 ;  /* 0xffffffff0400780c */ /* 0x000fe20006fa4270 */
[----:B------:R-:W-:Y:S01]  /*20a0*/  HFMA2 R4, -RZ, RZ, 0, 0 ;  /* 0x00000000ff047431 */ /* 0x000fe200000001ff */
[----:B------:R-:W-:-:S02]  /*20b0*/  ISETP.GE.U32.AND P0, PT, R6, R5, PT ;  /* 0x000000050600720c */ /* 0x000fc40003f06070 */
[----:B------:R-:W-:Y:S02]  /*20c0*/  PLOP3.LUT P6, PT, P2, P5, PT, 0x80, 0x8 ;  /* 0x000000000008781c */ /* 0x000fe400017cb070 */
[----:B------:R-:W-:Y:S02]  /*20d0*/  ISETP.GE.U32.AND P1, PT, R8, R5, PT ;  /* 0x000000050800720c */ /* 0x000fe40003f26070 */
[----:B------:R-:W-:Y:S01]  /*20e0*/  ISETP.GT.AND P0, PT, R6, -0x1, !P0 ;  /* 0xffffffff0600780c */ /* 0x000fe20004704270 */
[----:B------:R-:W-:Y:S01]  /*20f0*/  IMAD.MOV.U32 R6, RZ, RZ, RZ ;  /* 0x000000ffff067224 */ /* 0x000fe200078e00ff */
[----:B------:R-:W-:Y:S02]  /*2100*/  ISETP.GT.AND P1, PT, R8, -0x1, !P1 ;  /* 0xffffffff0800780c */ /* 0x000fe40004f24270 */
[----:B------:R-:W-:Y:S02]  /*2110*/  CS2R R8, SRZ ;  /* 0x0000000000087805 */ /* 0x000fe4000001ff00 */
[----:B------:R-:W-:-:S02]  /*2120*/  MOV R3, RZ ;  /* 0x000000ff00037202 */ /* 0x000fc40000000f00 */
[C---:B------:R-:W-:Y:S02]  /*2130*/  ISETP.GT.AND P3, PT, R7.reuse, RZ, !P3 ;  /* 0x000000ff0700720c */ /* 0x040fe40005f64270 */
[----:B------:R-:W-:Y:S01]  /*2140*/  ISETP.GT.AND P4, PT, R7, -0x2, !P4 ;  /* 0xfffffffe0700780c */ /* 0x000fe20006784270 */
[----:B------:R-:W-:-:S12]  /*2150*/  @!P6 BRA `(.L_x_21) ;  /* 0x00000000005ce947 */ /* 0x000fd80003800000 */
[----:B------:R-:W0:Y:S01]  /*2160*/  LDS.U8 R6, [R0+0x2] ;  /* 0x0000020000067984 */ /* 0x000e220000000000 */
[----:B------:R-:W0:Y:S03]  /*2170*/  LDCU UR6, c[0x3][URZ] ;  /* 0x00c00000ff0677ac */ /* 0x000e260008000800 */
[----:B------:R-:W1:Y:S01]  /*2180*/  LDS.U8 R4, [R0+0x1] ;  /* 0x0000010000047984 */ /* 0x000e620000000000 */
[----:B------:R-:W2:Y:S03]  /*2190*/  LDCU UR7, c[0x3][0x64] ;  /* 0x00c00c80ff0777ac */ /* 0x000ea60008000800 */
[----:B------:R-:W3:Y:S01]  /*21a0*/  LDS.U8 R3, [R0] ;  /* 0x0000000000037984 */ /* 0x000ee20000000000 */
[C---:B0-----:R-:W-:Y:S02]  /*21b0*/  IMAD R8, R6.reuse, UR6, RZ ;  /* 0x0000000606087c24 */ /* 0x041fe4000f8e02ff */
[----:B--2---:R-:W-:-:S02]  /*21c0*/  IMAD R9, R6, UR7, RZ ;  /* 0x0000000706097c24 */ /* 0x004fc4000f8e02ff */
[C---:B-1----:R-:W-:Y:S01]  /*21d0*/  IMAD R6, R4.reuse, UR6, RZ ;  /* 0x0000000604067c24 */ /* 0x042fe2000f8e02ff */
[----:B------:R-:W-:Y:S01]  /*21e0*/  I2FP.F32.S32 R8, R8 ;  /* 0x0000000800087245 */ /* 0x000fe20000201400 */
[----:B------:R-:W-:Y:S01]  /*21f0*/  IMAD R10, R4, UR7, RZ ;  /* 0x00000007040a7c24 */ /* 0x000fe2000f8e02ff */
[----:B------:R-:W-:Y:S01]  /*2200*/  I2FP.F32.S32 R9, R9 ;  /* 0x0000000900097245 */ /* 0x000fe20000201400 */
[C---:B---3--:R-:W-:Y:S02]  /*2210*/  IMAD R4, R3.reuse, UR6, RZ ;  /* 0x0000000603047c24 */ /* 0x048fe4000f8e02ff */
[----:B------:R-:W-:Y:S01]  /*2220*/  IMAD R11, R3, UR7, RZ ;  /* 0x00000007030b7c24 */ /* 0x000fe2000f8e02ff */
[----:B------:R-:W-:Y:S01]  /*2230*/  I2FP.F32.S32 R10, R10 ;  /* 0x0000000a000a7245 */ /* 0x000fe20000201400 */
[----:B------:R-:W-:Y:S01]  /*2240*/  FADD R9, RZ, R9 ;  /* 0x00000009ff097221 */ /* 0x000fe20000000000 */
[----:B------:R-:W-:Y:S01]  /*2250*/  I2FP.F32.S32 R3, R6 ;  /* 0x0000000600037245 */ /* 0x000fe20000201400 */
[----:B------:R-:W-:Y:S01]  /*2260*/  FADD R6, RZ, R8 ;  /* 0x00000008ff067221 */ /* 0x000fe20000000000 */
[----:B------:R-:W-:Y:S01]  /*2270*/  I2FP.F32.S32 R4, R4 ;  /* 0x0000000400047245 */ /* 0x000fe20000201400 */
[----:B------:R-:W-:Y:S01]  /*2280*/  FADD R8, RZ, R10 ;  /* 0x0000000aff087221 */ /* 0x000fe20000000000 */
[----:B------:R-:W-:Y:S01]  /*2290*/  I2FP.F32.S32 R11, R11 ;  /* 0x0000000b000b7245 */ /* 0x000fe20000201400 */
[----:B------:R-:W-:-:S02]  /*22a0*/  FADD R3, RZ, R3 ;  /* 0x00000003ff037221 */ /* 0x000fc40000000000 */
[----:B------:R-:W-:Y:S02]  /*22b0*/  FADD R4, RZ, R4 ;  /* 0x00000004ff047221 */ /* 0x000fe40000000000 */
[----:B------:R-:W-:-:S07]  /*22c0*/  FADD R10, RZ, R11 ;  /* 0x0000000bff0a7221 */ /* 0x000fce0000000000 */
.L_x_21:
[----:B------:R-:W-:Y:S05]  /*22d0*/  BSYNC.RECONVERGENT B0 ;  /* 0x0000000000007941 */ /* 0x000fea0003800200 */
.L_x_20:
[----:B------:R-:W-:Y:S01]  /*22e0*/  PLOP3.LUT P6, PT, P3, P5, PT, 0x80, 0x8 ;  /* 0x000000000008781c */ /* 0x000fe20001fcb070 */
[----:B------:R-:W-:-:S12]  /*22f0*/  BSSY.RECONVERGENT B0, `(.L_x_22) ;  /* 0x0000019000007945 */ /* 0x000fd80003800200 */
[----:B------:R-:W-:Y:S05]  /*2300*/  @!P6 BRA `(.L_x_23) ;  /* 0x00000000005ce947 */ /* 0x000fea0003800000 */
[----:B------:R-:W0:Y:S01]  /*2310*/  LDS.U8 R12, [R0+0x4] ;  /* 0x00000400000c7984 */ /* 0x000e220000000000 */
[----:B------:R-:W0:Y:S03]  /*2320*/  LDCU UR6, c[0x3][0x14] ;  /* 0x00c00280ff0677ac */ /* 0x000e260008000800 */
[----:B------:R-:W1:Y:S01]  /*2330*/  LDS.U8 R13, [R0+0x5] ;  /* 0x00000500000d7984 */ /* 0x000e620000000000 */
[----:B------:R-:W1:Y:S03]  /*2340*/  LDCU UR7, c[0x3][0x78] ;  /* 0x00c00f00ff0777ac */ /* 0x000e660008000800 */
[----:B------:R-:W2:Y:S01]  /*2350*/  LDS.U8 R11, [R0+0x3] ;  /* 0x00000300000b7984 */ /* 0x000ea20000000000 */
[----:B0-----:R-:W-:-:S05]  /*2360*/  IMAD R15, R12, UR6, RZ ;  /* 0x000000060c0f7c24 */ /* 0x001fca000f8e02ff */
[----:B------:R-:W-:Y:S01]  /*2370*/  I2FP.F32.S32 R16, R15 ;  /* 0x0000000f00107245 */ /* 0x000fe20000201400 */
[----:B-1----:R-:W-:Y:S02]  /*2380*/  IMAD R15, R13, UR7, RZ ;  /* 0x000000070d0f7c24 */ /* 0x002fe4000f8e02ff */
[----:B--2---:R-:W-:Y:S02]  /*2390*/  IMAD R18, R11, UR7, RZ ;  /* 0x000000070b127c24 */ /* 0x004fe4000f8e02ff */
[----:B------:R-:W-:Y:S01]  /*23a0*/  FADD R3, R3, R16 ;  /* 0x0000001003037221 */ /* 0x000fe20000000000 */
[----:B------:R-:W-:Y:S02]  /*23b0*/  IMAD R16, R12, UR7, RZ ;  /* 0x000000070c107c24 */ /* 0x000fe4000f8e02ff */
[----:B------:R-:W-:Y:S02]  /*23c0*/  IMAD R12, R13, UR6, RZ ;  /* 0x000000060d0c7c24 */ /* 0x000fe4000f8e02ff */
[----:B------:R-:W-:Y:S01]  /*23d0*/  IMAD R13, R11, UR6, RZ ;  /* 0x000000060b0d7c24 */ /* 0x000fe2000f8e02ff */
[----:B------:R-:W-:-:S02]  /*23e0*/  I2FP.F32.S32 R17, R16 ;  /* 0x0000001000117245 */ /* 0x000fc40000201400 */
[----:B------:R-:W-:Y:S02]  /*23f0*/  I2FP.F32.S32 R11, R12 ;  /* 0x0000000c000b7245 */ /* 0x000fe40000201400 */
[----:B------:R-:W-:Y:S01]  /*2400*/  I2FP.F32.S32 R12, R15 ;  /* 0x0000000f000c7245 */ /* 0x000fe20000201400 */
[----:B------:R-:W-:Y:S01]  /*2410*/  FADD R8, R8, R17 ;  /* 0x0000001108087221 */ /* 0x000fe20000000000 */
[----:B------:R-:W-:Y:S01]  /*2420*/  I2FP.F32.S32 R13, R13 ;  /* 0x0000000d000d7245 */ /* 0x000fe20000201400 */
[----:B------:R-:W-:Y:S01]  /*2430*/  FADD R6, R6, R11 ;  /* 0x0000000b06067221 */ /* 0x000fe20000000000 */
[----:B------:R-:W-:Y:S01]  /*2440*/  I2FP.F32.S32 R15, R18 ;  /* 0x00000012000f7245 */ /* 0x000fe20000201400 */
[----:B------:R-:W-:Y:S02]  /*2450*/  FADD R9, R9, R12 ;  /* 0x0000000c09097221 */ /* 0x000fe40000000000 */
[----:B------:R-:W-:Y:S02]  /*2460*/  FADD R4, R4, R13 ;  /* 0x0000000d04047221 */ /* 0x000fe40000000000 */
[----:B------:R-:W-:-:S07]  /*2470*/  FADD R10, R10, R15 ;  /* 0x0000000f0a0a7221 */ /* 0x000fce0000000000 */
.L_x_23:
[----:B------:R-:W-:Y:S05]  /*2480*/  BSYNC.RECONVERGENT B0 ;  /* 0x0000000000007941 */ /* 0x000fea0003800200 */
.L_x_22:
[----:B------:R-:W-:Y:S01]  /*2490*/  ISETP.LT.OR P6, PT, R7, RZ, !P5 ;  /* 0x000000ff0700720c */ /* 0x000fe20006fc1670 */
[----:B------:R-:W-:-:S12]  /*24a0*/  BSSY.RECONVERGENT B0, `(.L_x_24) ;  /* 0x0000019000007945 */ /* 0x000fd80003800200 */
[----:B------:R-:W-:Y:S05]  /*24b0*/  @P6 BRA `(.L_x_25) ;  /* 0x00000000005c6947 */ /* 0x000fea0003800000 */
        /* <DEDUP_REMOVED lines=23> */
.L_x_25:
[----:B------:R-:W-:Y:S05]  /*2630*/  BSYNC.RECONVERGENT B0 ;  /* 0x0000000000007941 */ /* 0x000fea0003800200 */
.L_x_24:
[----:B------:R-:W-:Y:S01]  /*2640*/  PLOP3.LUT P6, PT, P4, P5, PT, 0x80, 0x8 ;  /* 0x000000000008781c */ /* 0x000fe200027cb070 */
[----:B------:R-:W-:Y:S01]  /*2650*/  BSSY.RECONVERGENT B0, `(.L_x_26) ;  /* 0x000001e000007945 */ /* 0x000fe20003800200 */
[----:B------:R-:W-:Y:S01]  /*2660*/  P2R R11, PR, RZ, 0x1 ;  /* 0x00000001ff0b7803 */ /* 0x000fe20000000000 */
[----:B------:R-:W-:Y:S01]  /*2670*/  VIADD R20, R2, 0x2 ;  /* 0x0000000202147836 */ /* 0x000fe20000000000 */
[----:B------:R-:W-:-:S04]  /*2680*/  ISETP.NE.AND P0, PT, R14, RZ, PT ;  /* 0x000000ff0e00720c */ /* 0x000fc80003f05270 */
[----:B------:R-:W-:Y:S02]  /*2690*/  PLOP3.LUT P5, PT, P0, P5, PT, 0x80, 0x8 ;  /* 0x000000000008781c */ /* 0x000fe400007ab070 */
[----:B------:R-:W-:-:S03]  /*26a0*/  ISETP.NE.AND P0, PT, R11, RZ, PT ;  /* 0x000000ff0b00720c */ /* 0x000fc60003f05270 */
[----:B------:R-:W-:Y:S10]  /*26b0*/  @!P6 BRA `(.L_x_27) ;  /* 0x00000000005ce947 */ /* 0x000ff40003800000 */
        /* <DEDUP_REMOVED lines=23> */
.L_x_27:
[----:B------:R-:W-:Y:S05]  /*2830*/  BSYNC.RECONVERGENT B0 ;  /* 0x0000000000007941 */ /* 0x000fea0003800200 */
.L_x_26:
[C---:B------:R-:W-:Y:S01]  /*2840*/  ISETP.GE.U32.AND P6, PT, R20.reuse, R5, PT ;  /* 0x000000051400720c */ /* 0x040fe20003fc6070 */
[----:B------:R-:W-:Y:S03]  /*2850*/  BSSY.RECONVERGENT B0, `(.L_x_28) ;  /* 0x000001a000007945 */ /* 0x000fe60003800200 */
[----:B------:R-:W-:Y:S01]  /*2860*/  ISETP.GT.AND P6, PT, R20, -0x1, !P6 ;  /* 0xffffffff1400780c */ /* 0x000fe200077c4270 */
[----:B------:R-:W-:-:S12]  /*2870*/  @!P5 BRA `(.L_x_29) ;  /* 0x00000000005cd947 */ /* 0x000fd80003800000 */
        /* <DEDUP_REMOVED lines=23> */
.L_x_29:
[----:B------:R-:W-:Y:S05]  /*29f0*/  BSYNC.RECONVERGENT B0 ;  /* 0x0000000000007941 */ /* 0x000fea0003800200 */
.L_x_28:
        /* <DEDUP_REMOVED lines=26> */
.L_x_31:
[----:B------:R-:W-:Y:S05]  /*2ba0*/  BSYNC.RECONVERGENT B0 ;  /* 0x0000000000007941 */ /* 0x000fea0003800200 */
.L_x_30:
        /* <DEDUP_REMOVED lines=26> */
.L_x_33:
[----:B------:R-:W-:Y:S05]  /*2d50*/  BSYNC.RECONVERGENT B0 ;  /* 0x0000000000007941 */ /* 0x000fea0003800200 */
.L_x_32:
        /* <DEDUP_REMOVED lines=26> */
.L_x_35:
[----:B------:R-:W-:Y:S05]  /*2f00*/  BSYNC.RECONVERGENT B0 ;  /* 0x0000000000007941 */ /* 0x000fea0003800200 */
.L_x_34:
[----:B------:R-:W-:Y:S01]  /*2f10*/  PLOP3.LUT P5, PT, P4, P0, PT, 0x80, 0x8 ;  /* 0x000000000008781c */ /* 0x000fe200027a1070 */
[----:B------:R-:W-:Y:S01]  /*2f20*/  BSSY.RECONVERGENT B0, `(.L_x_36) ;  /* 0x000001d000007945 */ /* 0x000fe20003800200 */
[----:B------:R-:W-:Y:S02]  /*2f30*/  P2R R11, PR, RZ, 0x2 ;  /* 0x00000002ff0b7803 */ /* 0x000fe40000000000 */
        /* <DEDUP_REMOVED lines=27> */
.L_x_37:
[----:B------:R-:W-:Y:S05]  /*30f0*/  BSYNC.RECONVERGENT B0 ;  /* 0x0000000000007941 */ /* 0x000fea0003800200 */
.L_x_36:
[C---:B------:R-:W-:Y:S01]  /*3100*/  ISETP.GE.U32.AND P5, PT, R2.reuse, R5, PT ;  /* 0x000000050200720c */ /* 0x040fe20003fa6070 */
[----:B------:R-:W-:Y:S03]  /*3110*/  BSSY.RECONVERGENT B0, `(.L_x_38) ;  /* 0x000001a000007945 */ /* 0x000fe60003800200 */
[----:B------:R-:W-:Y:S01]  /*3120*/  ISETP.GT.AND P5, PT, R2, -0x1, !P5 ;  /* 0xffffffff0200780c */ /* 0x000fe20006fa4270 */
[----:B------:R-:W-:-:S12]  /*3130*/  @!P0 BRA `(.L_x_39) ;  /* 0x00000000005c8947 */ /* 0x000fd80003800000 */
[----:B------:R-:W0:Y:S01]  /*3140*/  LDS.U8 R11, [R0+0x31c] ;  /* 0x00031c00000b7984 */ /* 0x000e220000000000 */
[----:B------:R-:W0:Y:S03]  /*3150*/  LDCU UR6, c[0x3][0x54] ;  /* 0x00c00a80ff0677ac */ /* 0x000e260008000800 */
[----:B------:R-:W1:Y:S01]  /*3160*/  LDS.U8 R12, [R0+0x31d] ;  /* 0x00031d00000c7984 */ /* 0x000e620000000000 */
[----:B------:R-:W2:Y:S03]  /*3170*/  LDCU UR7, c[0x3][0xb8] ;  /* 0x00c01700ff0777ac */ /* 0x000ea60008000800 */
[----:B------:R-:W3:Y:S01]  /*3180*/  LDS.U8 R5, [R0+0x31b] ;  /* 0x00031b0000057984 */ /* 0x000ee20000000000 */
[C---:B0-----:R-:W-:Y:S02]  /*3190*/  IMAD R13, R11.reuse, UR6, RZ ;  /* 0x000000060b0d7c24 */ /* 0x041fe4000f8e02ff */
[----:B--2---:R-:W-:-:S02]  /*31a0*/  IMAD R15, R11, UR7, RZ ;  /* 0x000000070b0f7c24 */ /* 0x004fc4000f8e02ff */
[C---:B-1----:R-:W-:Y:S01]  /*31b0*/  IMAD R11, R12.reuse, UR6, RZ ;  /* 0x000000060c0b7c24 */ /* 0x042fe2000f8e02ff */
[----:B------:R-:W-:Y:S01]  /*31c0*/  I2FP.F32.S32 R16, R13 ;  /* 0x0000000d00107245 */ /* 0x000fe20000201400 */
[----:B------:R-:W-:Y:S01]  /*31d0*/  IMAD R13, R12, UR7, RZ ;  /* 0x000000070c0d7c24 */ /* 0x000fe2000f8e02ff */
[----:B------:R-:W-:Y:S01]  /*31e0*/  I2FP.F32.S32 R15, R15 ;  /* 0x0000000f000f7245 */ /* 0x000fe20000201400 */
[C---:B---3--:R-:W-:Y:S01]  /*31f0*/  IMAD R12, R5.reuse, UR6, RZ ;  /* 0x00000006050c7c24 */ /* 0x048fe2000f8e02ff */
[----:B------:R-:W-:Y:S01]  /*3200*/  I2FP.F32.S32 R11, R11 ;  /* 0x0000000b000b7245 */ /* 0x000fe20000201400 */
[----:B------:R-:W-:Y:S02]  /*3210*/  IMAD R17, R5, UR7, RZ ;  /* 0x0000000705117c24 */ /* 0x000fe4000f8e02ff */
[----:B------:R-:W-:Y:S01]  /*3220*/  FADD R3, R3, R16 ;  /* 0x0000001003037221 */ /* 0x000fe20000000000 */
[----:B------:R-:W-:Y:S01]  /*3230*/  I2FP.F32.S32 R16, R13 ;  /* 0x0000000d00107245 */ /* 0x000fe20000201400 */
[----:B------:R-:W-:Y:S01]  /*3240*/  FADD R8, R8, R15 ;  /* 0x0000000f08087221 */ /* 0x000fe20000000000 */
[----:B------:R-:W-:Y:S01]  /*3250*/  I2FP.F32.S32 R5, R12 ;  /* 0x0000000c00057245 */ /* 0x000fe20000201400 */
[----:B------:R-:W-:Y:S01]  /*3260*/  FADD R6, R6, R11 ;  /* 0x0000000b06067221 */ /* 0x000fe20000000000 */
[----:B------:R-:W-:Y:S01]  /*3270*/  I2FP.F32.S32 R17, R17 ;  /* 0x0000001100117245 */ /* 0x000fe20000201400 */
[----:B------:R-:W-:-:S02]  /*3280*/  FADD R9, R9, R16 ;  /* 0x0000001009097221 */ /* 0x000fc40000000000 */
[----:B------:R-:W-:Y:S02]  /*3290*/  FADD R4, R4, R5 ;  /* 0x0000000504047221 */ /* 0x000fe40000000000 */
[----:B------:R-:W-:-:S07]  /*32a0*/  FADD R10, R10, R17 ;  /* 0x000000110a0a7221 */ /* 0x000fce0000000000 */
.L_x_39:
[----:B------:R-:W-:Y:S05]  /*32b0*/  BSYNC.RECONVERGENT B0 ;  /* 0x0000000000007941 */ /* 0x000fea0003800200 */
.L_x_38:
[----:B------:R-:W-:Y:S01]  /*32c0*/  PLOP3.LUT P0, PT, P2, P5, PT, 0x80, 0x8 ;  /* 0x000000000008781c */ /* 0x000fe2000170b070 */
[----:B------:R-:W-:-:S12]  /*32d0*/  BSSY.RECONVERGENT B0, `(.L_x_40) ;  /* 0x0000019000007945 */ /* 0x000fd80003800200 */
[----:B------:R-:W-:Y:S05]  /*32e0*/  @!P0 BRA `(.L_x_41) ;  /* 0x00000000005c8947 */ /* 0x000fea0003800000 */
        /* <DEDUP_REMOVED lines=23> */
.L_x_41:
[----:B------:R-:W-:Y:S05]  /*3460*/  BSYNC.RECONVERGENT B0 ;  /* 0x0000000000007941 */ /* 0x000fea0003800200 */
.L_x_40:
        /* <DEDUP_REMOVED lines=26> */
.L_x_43:
[----:B------:R-:W-:Y:S05]  /*3610*/  BSYNC.RECONVERGENT B0 ;  /* 0x0000000000007941 */ /* 0x000fea0003800200 */
.L_x_42:
[----:B------:R-:W-:Y:S01]  /*3620*/  ISETP.LT.OR P0, PT, R7, RZ, !P5 ;  /* 0x000000ff0700720c */ /* 0x000fe20006f01670 */
[----:B------:R-:W-:-:S12]  /*3630*/  BSSY.RECONVERGENT B0, `(.L_x_44) ;  /* 0x0000019000007945 */ /* 0x000fd80003800200 */
[----:B------:R-:W-:Y:S05]  /*3640*/  @P0 BRA `(.L_x_45) ;  /* 0x00000000005c0947 */ /* 0x000fea0003800000 */
        /* <DEDUP_REMOVED lines=23> */
.L_x_45:
[----:B------:R-:W-:Y:S05]  /*37c0*/  BSYNC.RECONVERGENT B0 ;  /* 0x0000000000007941 */ /* 0x000fea0003800200 */
.L_x_44:
        /* <DEDUP_REMOVED lines=30> */
.L_x_47:
[----:B------:R-:W-:Y:S05]  /*39b0*/  BSYNC.RECONVERGENT B0 ;  /* 0x0000000000007941 */ /* 0x000fea0003800200 */
.L_x_46:
[----:B------:R-:W-:Y:S01]  /*39c0*/  BSSY.RECONVERGENT B0, `(.L_x_48) ;  /* 0x000001a000007945 */ /* 0x000fe20003800200 */
[----:B------:R-:W-:-:S03]  /*39d0*/  PLOP3.LUT P0, PT, P2, P1, PT, 0x80, 0x8 ;  /* 0x000000000008781c */ /* 0x000fc60001703070 */
        /* <DEDUP_REMOVED lines=24> */
.L_x_49:
[----:B------:R-:W-:Y:S05]  /*3b60*/  BSYNC.RECONVERGENT B0 ;  /* 0x0000000000007941 */ /* 0x000fea0003800200 */
.L_x_48:
        /* <DEDUP_REMOVED lines=26> */
.L_x_51:
[----:B------:R-:W-:Y:S05]  /*3d10*/  BSYNC.RECONVERGENT B0 ;  /* 0x0000000000007941 */ /* 0x000fea0003800200 */
.L_x_50:
[----:B------:R-:W-:Y:S01]  /*3d20*/  BSSY.RECONVERGENT B0, `(.L_x_52) ;  /* 0x000001a000007945 */ /* 0x000fe20003800200 */
[----:B------:R-:W-:-:S03]  /*3d30*/  ISETP.LT.OR P0, PT, R7, RZ, !P1 ;  /* 0x000000ff0700720c */ /* 0x000fc60004f01670 */
        /* <DEDUP_REMOVED lines=24> */
.L_x_53:
[----:B------:R-:W-:Y:S05]  /*3ec0*/  BSYNC.RECONVERGENT B0 ;  /* 0x0000000000007941 */ /* 0x000fea0003800200 */
.L_x_52:
[----:B------:R-:W-:Y:S01]  /*3ed0*/  P2R R5, PR, RZ, 0x1 ;  /* 0x00000001ff057803 */ /* 0x000fe20000000000 */
[----:B------:R-:W-:Y:S01]  /*3ee0*/  BSSY.RECONVERGENT B0, `(.L_x_54) ;  /* 0x0000023000007945 */ /* 0x000fe20003800200 */
[----:B------:R-:W-:Y:S02]  /*3ef0*/  PLOP3.LUT P0, PT, P4, P1, PT, 0x80, 0x8 ;  /* 0x000000000008781c */ /* 0x000fe40002703070 */
[----:B------:R-:W-:Y:S02]  /*3f00*/  ISETP.NE.AND P5, PT, R14, RZ, PT ;  /* 0x000000ff0e00720c */ /* 0x000fe40003fa5270 */
[----:B------:R-:W-:Y:S02]  /*3f10*/  P2R R17, PR, RZ, 0x1 ;  /* 0x00000001ff117803 */ /* 0x000fe40000000000 */
[----:B------:R-:W-:Y:S02]  /*3f20*/  ISETP.NE.AND P0, PT, R5, RZ, PT ;  /* 0x000000ff0500720c */ /* 0x000fe40003f05270 */
[----:B------:R-:W-:-:S02]  /*3f30*/  PLOP3.LUT P1, PT, P5, P1, PT, 0x80, 0x8 ;  /* 0x000000000008781c */ /* 0x000fc40002f23070 */
[----:B------:R-:W-:Y:S02]  /*3f40*/  PLOP3.LUT P2, PT, P2, P6, PT, 0x80, 0x8 ;  /* 0x000000000008781c */ /* 0x000fe4000174d070 */
[----:B------:R-:W-:Y:S02]  /*3f50*/  PLOP3.LUT P3, PT, P3, P6, PT, 0x80, 0x8 ;  /* 0x000000000008781c */ /* 0x000fe40001f6d070 */
[----:B------:R-:W-:Y:S02]  /*3f60*/  PLOP3.LUT P4, PT, P4, P6, PT, 0x80, 0x8 ;  /* 0x000000000008781c */ /* 0x000fe4000278d070 */
[----:B------:R-:W-:Y:S02]  /*3f70*/  PLOP3.LUT P5, PT, P5, P6, PT, 0x80, 0x8 ;  /* 0x000000000008781c */ /* 0x000fe40002fad070 */
[----:B------:R-:W-:Y:S01]  /*3f80*/  ISETP.LT.OR P6, PT, R7, RZ, !P6 ;  /* 0x000000ff0700720c */ /* 0x000fe200077c1670 */
[----:B------:R-:W-:-:S12]  /*3f90*/  @P0 BRA `(.L_x_55) ;  /* 0x00000000005c0947 */ /* 0x000fd80003800000 */
[----:B------:R-:W0:Y:S01]  /*3fa0*/  LDS.U8 R11, [R0+0x934] ;  /* 0x00093400000b7984 */ /* 0x000e220000000000 */
[----:B------:R-:W0:Y:S03]  /*3fb0*/  LDCU UR6, c[0x3][0x34] ;  /* 0x00c00680ff0677ac */ /* 0x000e260008000800 */
[----:B------:R-:W1:Y:S01]  /*3fc0*/  LDS.U8 R12, [R0+0x935] ;  /* 0x00093500000c7984 */ /* 0x000e620000000000 */
[----:B------:R-:W1:Y:S03]  /*3fd0*/  LDCU UR7, c[0x3][0x98] ;  /* 0x00c01300ff0777ac */ /* 0x000e660008000800 */
[----:B------:R-:W2:Y:S01]  /*3fe0*/  LDS.U8 R5, [R0+0x933] ;  /* 0x0009330000057984 */ /* 0x000ea20000000000 */
[----:B0-----:R-:W-:-:S05]  /*3ff0*/  IMAD R13, R11, UR6, RZ ;  /* 0x000000060b0d7c24 */ /* 0x001fca000f8e02ff */
[----:B------:R-:W-:Y:S01]  /*4000*/  I2FP.F32.S32 R14, R13 ;  /* 0x0000000d000e7245 */ /* 0x000fe20000201400 */
[C---:B-1----:R-:W-:Y:S02]  /*4010*/  IMAD R13, R12.reuse, UR7, RZ ;  /* 0x000000070c0d7c24 */ /* 0x042fe4000f8e02ff */
        /* <DEDUP_REMOVED lines=15> */
.L_x_55:
[----:B------:R-:W-:Y:S05]  /*4110*/  BSYNC.RECONVERGENT B0 ;  /* 0x0000000000007941 */ /* 0x000fea0003800200 */
.L_x_54:
[----:B------:R-:W-:Y:S01]  /*4120*/  ISETP.NE.AND P0, PT, R17, RZ, PT ;  /* 0x000000ff1100720c */ /* 0x000fe20003f05270 */
        /* <DEDUP_REMOVED lines=25> */
.L_x_57:
[----:B------:R-:W-:Y:S05]  /*42c0*/  BSYNC.RECONVERGENT B0 ;  /* 0x0000000000007941 */ /* 0x000fea0003800200 */
.L_x_56:
[----:B------:R-:W-:Y:S04]  /*42d0*/  BSSY.RECONVERGENT B0, `(.L_x_58) ;  /* 0x0000019000007945 */ /* 0x000fe80003800200 */
        /* <DEDUP_REMOVED lines=24> */
.L_x_59:
[----:B------:R-:W-:Y:S05]  /*4460*/  BSYNC.RECONVERGENT B0 ;  /* 0x0000000000007941 */ /* 0x000fea0003800200 */
.L_x_58:
        /* <DEDUP_REMOVED lines=25> */
.L_x_61:
[----:B------:R-:W-:Y:S05]  /*4600*/  BSYNC.RECONVERGENT B0 ;  /* 0x0000000000007941 */ /* 0x000fea0003800200 */
.L_x_60:
        /* <DEDUP_REMOVED lines=25> */
.L_x_63:
[----:B------:R-:W-:Y:S05]  /*47a0*/  BSYNC.RECONVERGENT B0 ;  /* 0x0000000000007941 */ /* 0x000fea0003800200 */
.L_x_62:
[----:B------:R-:W-:Y:S04]  /*47b0*/  BSSY.RECONVERGENT B0, `(.L_x_64) ;  /* 0x0000019000007945 */ /* 0x000fe80003800200 */
        /* <DEDUP_REMOVED lines=24> */
.L_x_65:
[----:B------:R-:W-:Y:S05]  /*4940*/  BSYNC.RECONVERGENT B0 ;  /* 0x0000000000007941 */ /* 0x000fea0003800200 */
.L_x_64:
        /* <DEDUP_REMOVED lines=25> */
.L_x_67:
[----:B------:R-:W-:Y:S05]  /*4ae0*/  BSYNC.RECONVERGENT B0 ;  /* 0x0000000000007941 */ /* 0x000fea0003800200 */
.L_x_66:
[----:B------:R-:W-:Y:S04]  /*4af0*/  BSSY.RECONVERGENT B0, `(.L_x_68) ;  /* 0x0000019000007945 */ /* 0x000fe80003800200 */
[----:B------:R-:W-:Y:S05]  /*4b00*/  @!P5 BRA `(.L_x_69) ;  /* 0x00000000005cd947 */ /* 0x000fea0003800000 */
[----:B------:R-:W0:Y:S01]  /*4b10*/  LDS.U8 R12, [R0+0xc4a] ;  /* 0x000c4a00000c7984 */ /* 0x000e220000000000 */
[----:B------:R-:W0:Y:S03]  /*4b20*/  LDCU UR6, c[0x3][0x60] ;  /* 0x00c00c00ff0677ac */ /* 0x000e260008000800 */
[----:B------:R-:W1:Y:S01]  /*4b30*/  LDS.U8 R11, [R0+0xc49] ;  /* 0x000c4900000b7984 */ /* 0x000e620000000000 */
[----:B------:R-:W1:Y:S03]  /*4b40*/  LDCU UR7, c[0x3][0xc4] ;  /* 0x00c01880ff0777ac */ /* 0x000e660008000800 */
[----:B------:R-:W2:Y:S01]  /*4b50*/  LDS.U8 R5, [R0+0xc48] ;  /* 0x000c480000057984 */ /* 0x000ea20000000000 */
[----:B0-----:R-:W-:Y:S02]  /*4b60*/  IMAD R13, R12, UR6, RZ ;  /* 0x000000060c0d7c24 */ /* 0x001fe4000f8e02ff */
[----:B-1----:R-:W-:-:S03]  /*4b70*/  IMAD R14, R11, UR7, RZ ;  /* 0x000000070b0e7c24 */ /* 0x002fc6000f8e02ff */
[----:B------:R-:W-:Y:S01]  /*4b80*/  I2FP.F32.S32 R13, R13 ;  /* 0x0000000d000d7245 */ /* 0x000fe20000201400 */
[----:B--2---:R-:W-:-:S04]  /*4b90*/  IMAD R15, R5, UR7, RZ ;  /* 0x00000007050f7c24 */ /* 0x004fc8000f8e02ff */
[----:B------:R-:W-:Y:S01]  /*4ba0*/  FADD R6, R6, R13 ;  /* 0x0000000d06067221 */ /* 0x000fe20000000000 */
[----:B------:R-:W-:Y:S02]  /*4bb0*/  IMAD R13, R12, UR7, RZ ;  /* 0x000000070c0d7c24 */ /* 0x000fe4000f8e02ff */
[----:B------:R-:W-:Y:S01]  /*4bc0*/  IMAD R12, R11, UR6, RZ ;  /* 0x000000060b0c7c24 */ /* 0x000fe2000f8e02ff */
[----:B------:R-:W-:Y:S01]  /*4bd0*/  I2FP.F32.S32 R15, R15 ;  /* 0x0000000f000f7245 */ /* 0x000fe20000201400 */
[----:B------:R-:W-:Y:S01]  /*4be0*/  IMAD R11, R5, UR6, RZ ;  /* 0x00000006050b7c24 */ /* 0x000fe2000f8e02ff */
[----:B------:R-:W-:Y:S02]  /*4bf0*/  I2FP.F32.S32 R0, R13 ;  /* 0x0000000d00007245 */ /* 0x000fe40000201400 */
        /* <DEDUP_REMOVED lines=8> */
.L_x_69:
[----:B------:R-:W-:Y:S05]  /*4c80*/  BSYNC.RECONVERGENT B0 ;  /* 0x0000000000007941 */ /* 0x000fea0003800200 */
.L_x_68:
[----:B------:R-:W-:Y:S01]  /*4c90*/  FMUL R9, R9, R9 ;  /* 0x0000000909097220 */ /* 0x000fe20000400000 */
[----:B------:R-:W-:Y:S03]  /*4ca0*/  BSSY.RECONVERGENT B0, `(.L_x_70) ;  /* 0x000000e000007945 */ /* 0x000fe60003800200 */
[----:B------:R-:W-:-:S04]  /*4cb0*/  FFMA R9, R6, R6, R9 ;  /* 0x0000000606097223 */ /* 0x000fc80000000009 */
[----:B------:R0:W1:Y:S01]  /*4cc0*/  MUFU.RSQ R6, R9 ;  /* 0x0000000900067308 */ /* 0x0000620000001400 */
[----:B------:R-:W-:-:S04]  /*4cd0*/  IADD3 R0, PT, PT, R9, -0xd000000, RZ ;  /* 0xf300000009007810 */ /* 0x000fc80007ffe0ff */
[----:B------:R-:W-:-:S13]  /*4ce0*/  ISETP.GT.U32.AND P0, PT, R0, 0x727fffff, PT ;  /* 0x727fffff0000780c */ /* 0x000fda0003f04070 */
[----:B01----:R-:W-:Y:S05]  /*4cf0*/  @!P0 BRA `(.L_x_71) ;  /* 0x0000000000108947 */ /* 0x003fea0003800000 */
[----:B------:R-:W-:Y:S02]  /*4d00*/  MOV R0, R9 ;  /* 0x0000000900007202 */ /* 0x000fe40000000f00 */
[----:B------:R-:W-:-:S07]  /*4d10*/  MOV R14, 0x4d30 ;  /* 0x00004d30000e7802 */ /* 0x000fce0000000f00 */
[----:B------:R-:W-:Y:S05]  /*4d20*/  CALL.REL.NOINC `($__internal_0_$__cuda_sm20_sqrt_rn_f32_slowpath) ;  /* 0x0000000400007944 */ /* 0x000fea0003c00000 */
[----:B------:R-:W-:Y:S05]  /*4d30*/  BRA `(.L_x_72) ;  /* 0x0000000000107947 */ /* 0x000fea0003800000 */
.L_x_71:
[----:B------:R-:W-:Y:S01]  /*4d40*/  FMUL.FTZ R0, R9, R6 ;  /* 0x0000000609007220 */ /* 0x000fe20000410000 */
[----:B------:R-:W-:-:S03]  /*4d50*/  FMUL.FTZ R6, R6, 0.5 ;  /* 0x3f00000006067820 */ /* 0x000fc60000410000 */
[----:B------:R-:W-:-:S04]  /*4d60*/  FFMA R5, -R0, R0, R9 ;  /* 0x0000000000057223 */ /* 0x000fc80000000109 */
[----:B------:R-:W-:-:S07]  /*4d70*/  FFMA R0, R5, R6, R0 ;  /* 0x0000000605007223 */ /* 0x000fce0000000000 */
.L_x_72:
[----:B------:R-:W-:Y:S05]  /*4d80*/  BSYNC.RECONVERGENT B0 ;  /* 0x0000000000007941 */ /* 0x000fea0003800200 */
.L_x_70:
[----:B------:R-:W-:Y:S01]  /*4d90*/  FMUL R8, R8, R8 ;  /* 0x0000000808087220 */ /* 0x000fe20000400000 */
[----:B------:R-:W-:Y:S03]  /*4da0*/  BSSY.RECONVERGENT B0, `(.L_x_73) ;  /* 0x000000f000007945 */ /* 0x000fe60003800200 */
[----:B------:R-:W-:-:S04]  /*4db0*/  FFMA R5, R3, R3, R8 ;  /* 0x0000000303057223 */ /* 0x000fc80000000008 */
[----:B------:R-:W-:Y:S01]  /*4dc0*/  VIADD R3, R5, 0xf3000000 ;  /* 0xf300000005037836 */ /* 0x000fe20000000000 */
[----:B------:R0:W1:Y:S04]  /*4dd0*/  MUFU.RSQ R6, R5 ;  /* 0x0000000500067308 */ /* 0x0000680000001400 */
[----:B------:R-:W-:Y:S01]  /*4de0*/  ISETP.GT.U32.AND P0, PT, R3, 0x727fffff, PT ;  /* 0x727fffff0300780c */ /* 0x000fe20003f04070 */
[----:B------:R-:W-:-:S12]  /*4df0*/  FMUL R3, R0, 0.125 ;  /* 0x3e00000000037820 */ /* 0x000fd80000400000 */
[----:B01----:R-:W-:Y:S05]  /*4e00*/  @!P0 BRA `(.L_x_74) ;  /* 0x0000000000108947 */ /* 0x003fea0003800000 */
[----:B------:R-:W-:Y:S02]  /*4e10*/  MOV R0, R5 ;  /* 0x0000000500007202 */ /* 0x000fe40000000f00 */
[----:B------:R-:W-:-:S07]  /*4e20*/  MOV R14, 0x4e40 ;  /* 0x00004e40000e7802 */ /* 0x000fce0000000f00 */
[----:B------:R-:W-:Y:S05]  /*4e30*/  CALL.REL.NOINC `($__internal_0_$__cuda_sm20_sqrt_rn_f32_slowpath) ;  /* 0x0000000000bc7944 */ /* 0x000fea0003c00000 */
[----:B------:R-:W-:Y:S05]  /*4e40*/  BRA `(.L_x_75) ;  /* 0x0000000000107947 */ /* 0x000fea0003800000 */
.L_x_74:
[----:B------:R-:W-:Y:S01]  /*4e50*/  FMUL.FTZ R0, R5, R6 ;  /* 0x0000000605007220 */ /* 0x000fe20000410000 */
[----:B------:R-:W-:-:S03]  /*4e60*/  FMUL.FTZ R6, R6, 0.5 ;  /* 0x3f00000006067820 */ /* 0x000fc60000410000 */
[----:B------:R-:W-:-:S04]  /*4e70*/  FFMA R5, -R0, R0, R5 ;  /* 0x0000000000057223 */ /* 0x000fc80000000105 */
[----:B------:R-:W-:-:S07]  /*4e80*/  FFMA R0, R5, R6, R0 ;  /* 0x0000000605007223 */ /* 0x000fce0000000000 */
.L_x_75:
[----:B------:R-:W-:Y:S05]  /*4e90*/  BSYNC.RECONVERGENT B0 ;  /* 0x0000000000007941 */ /* 0x000fea0003800200 */
.L_x_73:
[----:B------:R-:W-:Y:S01]  /*4ea0*/  FMUL R5, R10, R10 ;  /* 0x0000000a0a057220 */ /* 0x000fe20000400000 */
[----:B------:R-:W-:Y:S01]  /*4eb0*/  BSSY.RECONVERGENT B0, `(.L_x_76) ;  /* 0x000000f000007945 */ /* 0x000fe20003800200 */
[----:B------:R-:W-:Y:S02]  /*4ec0*/  FMUL R8, R0, 0.125 ;  /* 0x3e00000000087820 */ /* 0x000fe40000400000 */
[----:B------:R-:W-:-:S04]  /*4ed0*/  FFMA R5, R4, R4, R5 ;  /* 0x0000000404057223 */ /* 0x000fc80000000005 */
[----:B------:R0:W1:Y:S01]  /*4ee0*/  MUFU.RSQ R4, R5 ;  /* 0x0000000500047308 */ /* 0x0000620000001400 */
[----:B------:R-:W-:-:S04]  /*4ef0*/  IADD3 R6, PT, PT, R5, -0xd000000, RZ ;  /* 0xf300000005067810 */ /* 0x000fc80007ffe0ff */
[----:B------:R-:W-:-:S13]  /*4f00*/  ISETP.GT.U32.AND P0, PT, R6, 0x727fffff, PT ;  /* 0x727fffff0600780c */ /* 0x000fda0003f04070 */
[----:B01----:R-:W-:Y:S05]  /*4f10*/  @!P0 BRA `(.L_x_77) ;  /* 0x0000000000108947 */ /* 0x003fea0003800000 */
[----:B------:R-:W-:Y:S01]  /*4f20*/  IMAD.MOV.U32 R0, RZ, RZ, R5 ;  /* 0x000000ffff007224 */ /* 0x000fe200078e0005 */
[----:B------:R-:W-:-:S07]  /*4f30*/  MOV R14, 0x4f50 ;  /* 0x00004f50000e7802 */ /* 0x000fce0000000f00 */
[----:B------:R-:W-:Y:S05]  /*4f40*/  CALL.REL.NOINC `($__internal_0_$__cuda_sm20_sqrt_rn_f32_slowpath) ;  /* 0x0000000000787944 */ /* 0x000fea0003c00000 */
[----:B------:R-:W-:Y:S05]  /*4f50*/  BRA `(.L_x_78) ;  /* 0x0000000000107947 */ /* 0x000fea0003800000 */
.L_x_77:
[----:B------:R-:W-:Y:S01]  /*4f60*/  FMUL.FTZ R0, R5, R4 ;  /* 0x0000000405007220 */ /* 0x000fe20000410000 */
[----:B------:R-:W-:-:S03]  /*4f70*/  FMUL.FTZ R4, R4, 0.5 ;  /* 0x3f00000004047820 */ /* 0x000fc60000410000 */
[----:B------:R-:W-:-:S04]  /*4f80*/  FFMA R5, -R0, R0, R5 ;  /* 0x0000000000057223 */ /* 0x000fc80000000105 */
[----:B------:R-:W-:-:S07]  /*4f90*/  FFMA R0, R5, R4, R0 ;  /* 0x0000000405007223 */ /* 0x000fce0000000000 */
.L_x_78:
[----:B------:R-:W-:Y:S05]  /*4fa0*/  BSYNC.RECONVERGENT B0 ;  /* 0x0000000000007941 */ /* 0x000fea0003800200 */
.L_x_76:
[----:B------:R-:W0:Y:S01]  /*4fb0*/  LDCU UR8, c[0x0][0x394] ;  /* 0x00007280ff0877ac */ /* 0x000e220008000800 */
[----:B------:R-:W-:Y:S01]  /*4fc0*/  FMUL R0, R0, 0.125 ;  /* 0x3e00000000007820 */ /* 0x000fe20000400000 */
[----:B------:R-:W-:Y:S01]  /*4fd0*/  FMNMX.NAN R4, R3, 255, PT ;  /* 0x437f000003047809 */ /* 0x000fe20003820000 */
[----:B------:R-:W1:Y:S01]  /*4fe0*/  LDCU UR9, c[0x0][0x398] ;  /* 0x00007300ff0977ac */ /* 0x000e620008000800 */
[----:B------:R-:W-:Y:S02]  /*4ff0*/  FMNMX.NAN R8, R8, 255, PT ;  /* 0x437f000008087809 */ /* 0x000fe40003820000 */
[----:B------:R2:W3:Y:S01]  /*5000*/  F2I.U32.TRUNC.NTZ R9, R4 ;  /* 0x0000000400097305 */ /* 0x0004e2000020f000 */
[----:B------:R-:W-:Y:S01]  /*5010*/  FMNMX.NAN R0, R0, 255, PT ;  /* 0x437f000000007809 */ /* 0x000fe20003820000 */
[----:B------:R-:W4:Y:S06]  /*5020*/  LDCU.64 UR6, c[0x0][0x388] ;  /* 0x00007100ff0677ac */ /* 0x000f2c0008000a00 */
[----:B------:R-:W5:Y:S01]  /*5030*/  F2I.U32.TRUNC.NTZ R11, R8 ;  /* 0x00000008000b7305 */ /* 0x000f62000020f000 */
[----:B0-----:R-:W-:-:S04]  /*5040*/  IMAD R2, R2, UR8, R7 ;  /* 0x0000000802027c24 */ /* 0x001fc8000f8e0207 */
[----:B-1----:R-:W-:-:S03]  /*5050*/  IMAD R6, R2, UR9, RZ ;  /* 0x0000000902067c24 */ /* 0x002fc6000f8e02ff */
[----:B------:R-:W0:Y:S02]  /*5060*/  F2I.U32.TRUNC.NTZ R13, R0 ;  /* 0x00000000000d7305 */ /* 0x000e24000020f000 */
[C---:B------:R-:W-:Y:S02]  /*5070*/  IADD3 R2, PT, PT, R6.reuse, 0x2, RZ ;  /* 0x0000000206027810 */ /* 0x040fe40007ffe0ff */
[----:B------:R-:W-:Y:S02]  /*5080*/  IADD3 R5, PT, PT, R6, 0x1, RZ ;  /* 0x0000000106057810 */ /* 0x000fe40007ffe0ff */
[----:B----4-:R-:W-:Y:S02]  /*5090*/  IADD3 R2, P0, PT, R2, UR6, RZ ;  /* 0x0000000602027c10 */ /* 0x010fe4000ff1e0ff */
[----:B--2---:R-:W-:Y:S02]  /*50a0*/  IADD3 R4, P1, PT, R5, UR6, RZ ;  /* 0x0000000605047c10 */ /* 0x004fe4000ff3e0ff */
[----:B------:R-:W-:Y:S01]  /*50b0*/  IADD3 R6, P2, PT, R6, UR6, RZ ;  /* 0x0000000606067c10 */ /* 0x000fe2000ff5e0ff */
[----:B------:R-:W-:Y:S01]  /*50c0*/  IMAD.X R3, RZ, RZ, UR7, P0 ;  /* 0x00000007ff037e24 */ /* 0x000fe200080e06ff */
[----:B------:R-:W-:-:S02]  /*50d0*/  IADD3.X R5, PT, PT, RZ, UR7, RZ, P1, !PT ;  /* 0x00000007ff057c10 */ /* 0x000fc40008ffe4ff */
[----:B------:R-:W-:Y:S02]  /*50e0*/  IADD3.X R7, PT, PT, RZ, UR7, RZ, P2, !PT ;  /* 0x00000007ff077c10 */ /* 0x000fe400097fe4ff */
[----:B---3--:R-:W-:Y:S04]  /*50f0*/  STG.E.U8 desc[UR4][R2.64], R9 ;  /* 0x0000000902007986 */ /* 0x008fe8000c101104 */
[----:B-----5:R-:W-:Y:S04]  /*5100*/  STG.E.U8 desc[UR4][R4.64], R11 ;  /* 0x0000000b04007986 */ /* 0x020fe8000c101104 */
[----:B0-----:R-:W-:Y:S01]  /*5110*/  STG.E.U8 desc[UR4][R6.64], R13 ;  /* 0x0000000d06007986 */ /* 0x001fe2000c101104 */
[----:B------:R-:W-:Y:S05]  /*5120*/  EXIT ;  /* 0x000000000000794d */ /* 0x000fea0003800000 */
        .weak           $__internal_0_$__cuda_sm20_sqrt_rn_f32_slowpath
        .type           $__internal_0_$__cuda_sm20_sqrt_rn_f32_slowpath,@function
        .size           $__internal_0_$__cuda_sm20_sqrt_rn_f32_slowpath,(.L_x_81 - $__internal_0_$__cuda_sm20_sqrt_rn_f32_slowpath)
$__internal_0_$__cuda_sm20_sqrt_rn_f32_slowpath:
[----:B------:R-:W-:-:S13]  /*5130*/  LOP3.LUT P0, RZ, R0, 0x7fffffff, RZ, 0xc0, !PT ;  /* 0x7fffffff00ff7812 */ /* 0x000fda000780c0ff */
[----:B------:R-:W-:Y:S01]  /*5140*/  @!P0 IMAD.MOV.U32 R5, RZ, RZ, R0 ;  /* 0x000000ffff058224 */ /* 0x000fe200078e0000 */
[----:B------:R-:W-:Y:S06]  /*5150*/  @!P0 BRA `(.L_x_79) ;  /* 0x0000000000408947 */ /* 0x000fec0003800000 */
[----:B------:R-:W-:-:S13]  /*5160*/  FSETP.GEU.FTZ.AND P0, PT, R0, RZ, PT ;  /* 0x000000ff0000720b */ /* 0x000fda0003f1e000 */
[----:B------:R-:W-:Y:S01]  /*5170*/  @!P0 MOV R5, 0x7fffffff ;  /* 0x7fffffff00058802 */ /* 0x000fe20000000f00 */
[----:B------:R-:W-:Y:S06]  /*5180*/  @!P0 BRA `(.L_x_79) ;  /* 0x0000000000348947 */ /* 0x000fec0003800000 */
[----:B------:R-:W-:-:S13]  /*5190*/  FSETP.GTU.FTZ.AND P0, PT, |R0|, +INF , PT ;  /* 0x7f8000000000780b */ /* 0x000fda0003f1c200 */
[----:B------:R-:W-:Y:S01]  /*51a0*/  @P0 FADD.FTZ R5, R0, 1 ;  /* 0x3f80000000050421 */ /* 0x000fe20000010000 */
[----:B------:R-:W-:Y:S06]  /*51b0*/  @P0 BRA `(.L_x_79) ;  /* 0x0000000000280947 */ /* 0x000fec0003800000 */
[----:B------:R-:W-:-:S13]  /*51c0*/  FSETP.NEU.FTZ.AND P0, PT, |R0|, +INF , PT ;  /* 0x7f8000000000780b */ /* 0x000fda0003f1d200 */
[----:B------:R-:W-:-:S04]  /*51d0*/  @P0 FFMA R6, R0, 1.84467440737095516160e+19, RZ ;  /* 0x5f80000000060823 */ /* 0x000fc800000000ff */
[----:B------:R-:W0:Y:S02]  /*51e0*/  @P0 MUFU.RSQ R5, R6 ;  /* 0x0000000600050308 */ /* 0x000e240000001400 */
[----:B0-----:R-:W-:Y:S01]  /*51f0*/  @P0 FMUL.FTZ R9, R6, R5 ;  /* 0x0000000506090220 */ /* 0x001fe20000410000 */
[----:B------:R-:W-:Y:S01]  /*5200*/  @P0 FMUL.FTZ R13, R5, 0.5 ;  /* 0x3f000000050d0820 */ /* 0x000fe20000410000 */
[----:B------:R-:W-:Y:S02]  /*5210*/  @!P0 MOV R5, R0 ;  /* 0x0000000000058202 */ /* 0x000fe40000000f00 */
[----:B------:R-:W-:-:S04]  /*5220*/  @P0 FADD.FTZ R11, -R9, -RZ ;  /* 0x800000ff090b0221 */ /* 0x000fc80000010100 */
[----:B------:R-:W-:-:S04]  /*5230*/  @P0 FFMA R12, R9, R11, R6 ;  /* 0x0000000b090c0223 */ /* 0x000fc80000000006 */
[----:B------:R-:W-:-:S04]  /*5240*/  @P0 FFMA R12, R12, R13, R9 ;  /* 0x0000000d0c0c0223 */ /* 0x000fc80000000009 */
[----:B------:R-:W-:-:S07]  /*5250*/  @P0 FMUL.FTZ R5, R12, 2.3283064365386962891e-10 ;  /* 0x2f8000000c050820 */ /* 0x000fce0000410000 */
.L_x_79:
[----:B------:R-:W-:Y:S01]  /*5260*/  HFMA2 R13, -RZ, RZ, 0, 0 ;  /* 0x00000000ff0d7431 */ /* 0x000fe200000001ff */
[----:B------:R-:W-:Y:S01]  /*5270*/  MOV R12, R14 ;  /* 0x0000000e000c7202 */ /* 0x000fe20000000f00 */
[----:B------:R-:W-:-:S03]  /*5280*/  IMAD.MOV.U32 R0, RZ, RZ, R5 ;  /* 0x000000ffff007224 */ /* 0x000fc600078e0005 */
[----:B------:R-:W-:Y:S05]  /*5290*/  RET.REL.NODEC R12 `(_Z5sobelPhS_jjj) ;  /* 0xffffffac0c587950 */ /* 0x000fea0003c3ffff */
.L_x_80:
[----:B------:R-:W-:-:S00]  /*52a0*/  BRA `(.L_x_80) ;  /* 0xfffffffc00fc7947 */ /* 0x000fc0000383ffff */
[----:B------:R-:W-:-:S00]  /*52b0*/  NOP ;  /* 0x0000000000007918 */ /* 0x000fc00000000000 */
        /* <DEDUP_REMOVED lines=12> */
.L_x_81:


//--------------------- .nv.shared._Z5sobelPhS_jjj --------------------------
	.section	.nv.shared._Z5sobelPhS_jjj,"aw",@nobits
	.sectionflags	@""
.nv.shared._Z5sobelPhS_jjj:
	.zero		8071


//--------------------- .nv.shared.reserved.0     --------------------------
	.section	.nv.shared.reserved.0,"aw",@nobits
	.weak		__nv_reservedSMEM_offset_0_alias
	.size		__nv_reservedSMEM_offset_0_alias, 0, 64
	.other		__nv_reservedSMEM_offset_0_alias,@"STO_CUDA_RESERVED_SHARED STV_DEFAULT"
__nv_reservedSMEM_offset_0_alias:
	.zero		0
	.zero		64


//--------------------- .nv.constant0._Z5sobelPhS_jjj --------------------------
	.section	.nv.constant0._Z5sobelPhS_jjj,"a",@progbits
	.sectionflags	@""
	.align	4
.nv.constant0._Z5sobelPhS_jjj:
	.zero		924


//--------------------- SYMBOLS --------------------------

	.type		.nv.reservedSmem.offset0,@object
	.size		.nv.reservedSmem.offset0,0x4
	.type		.nv.reservedSmem.cap,@object
	.size		.nv.reservedSmem.cap,0x4
